//
// Generated by NVIDIA NVVM Compiler
//
// Compiler Build ID: CL-36424714
// Cuda compilation tools, release 13.0, V13.0.88
// Based on NVVM 20.0.0
//

.version 9.0
.target sm_100
.address_size 64

	// .globl	_Z17matrix_mul_sharedPdS_S_iii
// _ZZ17matrix_mul_sharedPdS_S_iiiE7d_A_sub has been demoted
// _ZZ17matrix_mul_sharedPdS_S_iiiE7d_B_sub has been demoted
// _ZZ22relu_matrix_mul_sharedPdS_S_iiiE7d_A_sub has been demoted
// _ZZ22relu_matrix_mul_sharedPdS_S_iiiE7d_B_sub has been demoted
// _ZZ24d_relu_matrix_mul_sharedPdS_S_S_iiiE7d_A_sub has been demoted
// _ZZ24d_relu_matrix_mul_sharedPdS_S_S_iiiE7d_B_sub has been demoted

.visible .entry _Z17matrix_mul_sharedPdS_S_iii(
	.param .u64 .ptr .align 1 _Z17matrix_mul_sharedPdS_S_iii_param_0,
	.param .u64 .ptr .align 1 _Z17matrix_mul_sharedPdS_S_iii_param_1,
	.param .u64 .ptr .align 1 _Z17matrix_mul_sharedPdS_S_iii_param_2,
	.param .u32 _Z17matrix_mul_sharedPdS_S_iii_param_3,
	.param .u32 _Z17matrix_mul_sharedPdS_S_iii_param_4,
	.param .u32 _Z17matrix_mul_sharedPdS_S_iii_param_5
)
{
	.reg .pred 	%p<22>;
	.reg .b32 	%r<87>;
	.reg .b64 	%rd<14>;
	.reg .b64 	%fd<127>;
	// demoted variable
	.shared .align 8 .b8 _ZZ17matrix_mul_sharedPdS_S_iiiE7d_A_sub[8192];
	// demoted variable
	.shared .align 8 .b8 _ZZ17matrix_mul_sharedPdS_S_iiiE7d_B_sub[8192];
	ld.param.u64 	%rd4, [_Z17matrix_mul_sharedPdS_S_iii_param_1];
	ld.param.u64 	%rd5, [_Z17matrix_mul_sharedPdS_S_iii_param_2];
	ld.param.u32 	%r34, [_Z17matrix_mul_sharedPdS_S_iii_param_3];
	ld.param.u32 	%r35, [_Z17matrix_mul_sharedPdS_S_iii_param_4];
	ld.param.u32 	%r36, [_Z17matrix_mul_sharedPdS_S_iii_param_5];
	mov.u32 	%r37, %ctaid.y;
	mov.u32 	%r38, %ntid.y;
	mov.u32 	%r1, %tid.y;
	mad.lo.s32 	%r2, %r37, %r38, %r1;
	mov.u32 	%r39, %ctaid.x;
	mov.u32 	%r40, %ntid.x;
	mov.u32 	%r3, %tid.x;
	mad.lo.s32 	%r4, %r39, %r40, %r3;
	setp.lt.s32 	%p1, %r35, -30;
	mov.f64 	%fd125, 0d0000000000000000;
	@%p1 bra 	$L__BB0_21;
	add.s32 	%r42, %r35, -1;
	shr.s32 	%r43, %r42, 31;
	shr.u32 	%r44, %r43, 27;
	add.s32 	%r45, %r42, %r44;
	shr.s32 	%r5, %r45, 5;
	shl.b32 	%r46, %r3, 8;
	mov.u32 	%r47, _ZZ17matrix_mul_sharedPdS_S_iiiE7d_A_sub;
	add.s32 	%r6, %r47, %r46;
	mul.lo.s32 	%r7, %r35, %r4;
	shl.b32 	%r48, %r1, 3;
	mov.u32 	%r49, _ZZ17matrix_mul_sharedPdS_S_iiiE7d_B_sub;
	add.s32 	%r8, %r49, %r48;
	and.b32  	%r9, %r35, 15;
	and.b32  	%r10, %r35, 7;
	and.b32  	%r11, %r35, 2147483632;
	and.b32  	%r12, %r35, 3;
	neg.s32 	%r13, %r11;
	cvta.to.global.u64 	%rd1, %rd4;
	cvta.to.global.u64 	%rd2, %rd5;
	mov.f64 	%fd125, 0d0000000000000000;
	mov.b32 	%r80, 0;
$L__BB0_2:
	mov.u32 	%r14, %r80;
	setp.ge.s32 	%p2, %r4, %r34;
	shl.b32 	%r15, %r14, 5;
	add.s32 	%r50, %r15, %r1;
	setp.ge.s32 	%p3, %r50, %r35;
	mov.f64 	%fd116, 0d0000000000000000;
	or.pred  	%p4, %p2, %p3;
	@%p4 bra 	$L__BB0_4;
	add.s32 	%r51, %r50, %r7;
	mul.wide.s32 	%rd6, %r51, 8;
	add.s64 	%rd7, %rd1, %rd6;
	ld.global.f64 	%fd116, [%rd7];
$L__BB0_4:
	setp.ge.s32 	%p5, %r2, %r36;
	shl.b32 	%r52, %r1, 3;
	add.s32 	%r53, %r6, %r52;
	st.shared.f64 	[%r53], %fd116;
	add.s32 	%r17, %r15, %r3;
	setp.ge.s32 	%p6, %r17, %r35;
	mov.f64 	%fd117, 0d0000000000000000;
	or.pred  	%p7, %p6, %p5;
	@%p7 bra 	$L__BB0_6;
	mad.lo.s32 	%r54, %r17, %r36, %r2;
	mul.wide.s32 	%rd8, %r54, 8;
	add.s64 	%rd9, %rd2, %rd8;
	ld.global.f64 	%fd117, [%rd9];
$L__BB0_6:
	setp.lt.s32 	%p8, %r35, 1;
	shl.b32 	%r55, %r3, 8;
	mov.u32 	%r56, _ZZ17matrix_mul_sharedPdS_S_iiiE7d_B_sub;
	add.s32 	%r57, %r56, %r55;
	add.s32 	%r59, %r57, %r52;
	st.shared.f64 	[%r59], %fd117;
	bar.sync 	0;
	@%p8 bra 	$L__BB0_20;
	setp.lt.u32 	%p9, %r35, 16;
	mov.b32 	%r85, 0;
	@%p9 bra 	$L__BB0_10;
	mov.u32 	%r62, _ZZ17matrix_mul_sharedPdS_S_iiiE7d_A_sub;
	add.s32 	%r63, %r55, %r62;
	add.s32 	%r82, %r63, 64;
	add.s32 	%r66, %r52, %r56;
	add.s32 	%r81, %r66, 2048;
	mov.u32 	%r83, %r13;
$L__BB0_9:
	.pragma "nounroll";
	ld.shared.f64 	%fd26, [%r82+-64];
	ld.shared.f64 	%fd27, [%r81+-2048];
	fma.rn.f64 	%fd28, %fd26, %fd27, %fd125;
	ld.shared.f64 	%fd29, [%r82+-56];
	ld.shared.f64 	%fd30, [%r81+-1792];
	fma.rn.f64 	%fd31, %fd29, %fd30, %fd28;
	ld.shared.f64 	%fd32, [%r82+-48];
	ld.shared.f64 	%fd33, [%r81+-1536];
	fma.rn.f64 	%fd34, %fd32, %fd33, %fd31;
	ld.shared.f64 	%fd35, [%r82+-40];
	ld.shared.f64 	%fd36, [%r81+-1280];
	fma.rn.f64 	%fd37, %fd35, %fd36, %fd34;
	ld.shared.f64 	%fd38, [%r82+-32];
	ld.shared.f64 	%fd39, [%r81+-1024];
	fma.rn.f64 	%fd40, %fd38, %fd39, %fd37;
	ld.shared.f64 	%fd41, [%r82+-24];
	ld.shared.f64 	%fd42, [%r81+-768];
	fma.rn.f64 	%fd43, %fd41, %fd42, %fd40;
	ld.shared.f64 	%fd44, [%r82+-16];
	ld.shared.f64 	%fd45, [%r81+-512];
	fma.rn.f64 	%fd46, %fd44, %fd45, %fd43;
	ld.shared.f64 	%fd47, [%r82+-8];
	ld.shared.f64 	%fd48, [%r81+-256];
	fma.rn.f64 	%fd49, %fd47, %fd48, %fd46;
	ld.shared.f64 	%fd50, [%r82];
	ld.shared.f64 	%fd51, [%r81];
	fma.rn.f64 	%fd52, %fd50, %fd51, %fd49;
	ld.shared.f64 	%fd53, [%r82+8];
	ld.shared.f64 	%fd54, [%r81+256];
	fma.rn.f64 	%fd55, %fd53, %fd54, %fd52;
	ld.shared.f64 	%fd56, [%r82+16];
	ld.shared.f64 	%fd57, [%r81+512];
	fma.rn.f64 	%fd58, %fd56, %fd57, %fd55;
	ld.shared.f64 	%fd59, [%r82+24];
	ld.shared.f64 	%fd60, [%r81+768];
	fma.rn.f64 	%fd61, %fd59, %fd60, %fd58;
	ld.shared.f64 	%fd62, [%r82+32];
	ld.shared.f64 	%fd63, [%r81+1024];
	fma.rn.f64 	%fd64, %fd62, %fd63, %fd61;
	ld.shared.f64 	%fd65, [%r82+40];
	ld.shared.f64 	%fd66, [%r81+1280];
	fma.rn.f64 	%fd67, %fd65, %fd66, %fd64;
	ld.shared.f64 	%fd68, [%r82+48];
	ld.shared.f64 	%fd69, [%r81+1536];
	fma.rn.f64 	%fd70, %fd68, %fd69, %fd67;
	ld.shared.f64 	%fd71, [%r82+56];
	ld.shared.f64 	%fd72, [%r81+1792];
	fma.rn.f64 	%fd125, %fd71, %fd72, %fd70;
	add.s32 	%r83, %r83, 16;
	add.s32 	%r82, %r82, 128;
	add.s32 	%r81, %r81, 4096;
	setp.ne.s32 	%p10, %r83, 0;
	mov.u32 	%r85, %r11;
	@%p10 bra 	$L__BB0_9;
$L__BB0_10:
	setp.eq.s32 	%p11, %r9, 0;
	@%p11 bra 	$L__BB0_20;
	add.s32 	%r67, %r9, -1;
	setp.lt.u32 	%p12, %r67, 7;
	@%p12 bra 	$L__BB0_13;
	shl.b32 	%r68, %r85, 3;
	add.s32 	%r69, %r6, %r68;
	ld.shared.f64 	%fd74, [%r69];
	shl.b32 	%r70, %r85, 8;
	add.s32 	%r71, %r8, %r70;
	ld.shared.f64 	%fd75, [%r71];
	fma.rn.f64 	%fd76, %fd74, %fd75, %fd125;
	ld.shared.f64 	%fd77, [%r69+8];
	ld.shared.f64 	%fd78, [%r71+256];
	fma.rn.f64 	%fd79, %fd77, %fd78, %fd76;
	ld.shared.f64 	%fd80, [%r69+16];
	ld.shared.f64 	%fd81, [%r71+512];
	fma.rn.f64 	%fd82, %fd80, %fd81, %fd79;
	ld.shared.f64 	%fd83, [%r69+24];
	ld.shared.f64 	%fd84, [%r71+768];
	fma.rn.f64 	%fd85, %fd83, %fd84, %fd82;
	ld.shared.f64 	%fd86, [%r69+32];
	ld.shared.f64 	%fd87, [%r71+1024];
	fma.rn.f64 	%fd88, %fd86, %fd87, %fd85;
	ld.shared.f64 	%fd89, [%r69+40];
	ld.shared.f64 	%fd90, [%r71+1280];
	fma.rn.f64 	%fd91, %fd89, %fd90, %fd88;
	ld.shared.f64 	%fd92, [%r69+48];
	ld.shared.f64 	%fd93, [%r71+1536];
	fma.rn.f64 	%fd94, %fd92, %fd93, %fd91;
	ld.shared.f64 	%fd95, [%r69+56];
	ld.shared.f64 	%fd96, [%r71+1792];
	fma.rn.f64 	%fd125, %fd95, %fd96, %fd94;
	add.s32 	%r85, %r85, 8;
$L__BB0_13:
	setp.eq.s32 	%p13, %r10, 0;
	@%p13 bra 	$L__BB0_20;
	add.s32 	%r72, %r10, -1;
	setp.lt.u32 	%p14, %r72, 3;
	@%p14 bra 	$L__BB0_16;
	shl.b32 	%r73, %r85, 3;
	add.s32 	%r74, %r6, %r73;
	ld.shared.f64 	%fd98, [%r74];
	shl.b32 	%r75, %r85, 8;
	add.s32 	%r76, %r8, %r75;
	ld.shared.f64 	%fd99, [%r76];
	fma.rn.f64 	%fd100, %fd98, %fd99, %fd125;
	ld.shared.f64 	%fd101, [%r74+8];
	ld.shared.f64 	%fd102, [%r76+256];
	fma.rn.f64 	%fd103, %fd101, %fd102, %fd100;
	ld.shared.f64 	%fd104, [%r74+16];
	ld.shared.f64 	%fd105, [%r76+512];
	fma.rn.f64 	%fd106, %fd104, %fd105, %fd103;
	ld.shared.f64 	%fd107, [%r74+24];
	ld.shared.f64 	%fd108, [%r76+768];
	fma.rn.f64 	%fd125, %fd107, %fd108, %fd106;
	add.s32 	%r85, %r85, 4;
$L__BB0_16:
	setp.eq.s32 	%p15, %r12, 0;
	@%p15 bra 	$L__BB0_20;
	setp.eq.s32 	%p16, %r12, 1;
	shl.b32 	%r77, %r85, 3;
	add.s32 	%r31, %r6, %r77;
	ld.shared.f64 	%fd109, [%r31];
	shl.b32 	%r78, %r85, 8;
	add.s32 	%r32, %r8, %r78;
	ld.shared.f64 	%fd110, [%r32];
	fma.rn.f64 	%fd125, %fd109, %fd110, %fd125;
	@%p16 bra 	$L__BB0_20;
	setp.eq.s32 	%p17, %r12, 2;
	ld.shared.f64 	%fd111, [%r31+8];
	ld.shared.f64 	%fd112, [%r32+256];
	fma.rn.f64 	%fd125, %fd111, %fd112, %fd125;
	@%p17 bra 	$L__BB0_20;
	ld.shared.f64 	%fd113, [%r31+16];
	ld.shared.f64 	%fd114, [%r32+512];
	fma.rn.f64 	%fd125, %fd113, %fd114, %fd125;
$L__BB0_20:
	bar.sync 	0;
	add.s32 	%r80, %r14, 1;
	setp.ne.s32 	%p18, %r14, %r5;
	@%p18 bra 	$L__BB0_2;
$L__BB0_21:
	setp.ge.s32 	%p19, %r4, %r34;
	setp.ge.s32 	%p20, %r2, %r36;
	or.pred  	%p21, %p19, %p20;
	@%p21 bra 	$L__BB0_23;
	ld.param.u64 	%rd13, [_Z17matrix_mul_sharedPdS_S_iii_param_0];
	mad.lo.s32 	%r79, %r36, %r4, %r2;
	cvta.to.global.u64 	%rd10, %rd13;
	mul.wide.s32 	%rd11, %r79, 8;
	add.s64 	%rd12, %rd10, %rd11;
	st.global.f64 	[%rd12], %fd125;
$L__BB0_23:
	ret;

}
	// .globl	_Z22relu_matrix_mul_sharedPdS_S_iii
.visible .entry _Z22relu_matrix_mul_sharedPdS_S_iii(
	.param .u64 .ptr .align 1 _Z22relu_matrix_mul_sharedPdS_S_iii_param_0,
	.param .u64 .ptr .align 1 _Z22relu_matrix_mul_sharedPdS_S_iii_param_1,
	.param .u64 .ptr .align 1 _Z22relu_matrix_mul_sharedPdS_S_iii_param_2,
	.param .u32 _Z22relu_matrix_mul_sharedPdS_S_iii_param_3,
	.param .u32 _Z22relu_matrix_mul_sharedPdS_S_iii_param_4,
	.param .u32 _Z22relu_matrix_mul_sharedPdS_S_iii_param_5
)
{
	.reg .pred 	%p<22>;
	.reg .b32 	%r<87>;
	.reg .b64 	%rd<14>;
	.reg .b64 	%fd<128>;
	// demoted variable
	.shared .align 8 .b8 _ZZ22relu_matrix_mul_sharedPdS_S_iiiE7d_A_sub[8192];
	// demoted variable
	.shared .align 8 .b8 _ZZ22relu_matrix_mul_sharedPdS_S_iiiE7d_B_sub[8192];
	ld.param.u64 	%rd4, [_Z22relu_matrix_mul_sharedPdS_S_iii_param_1];
	ld.param.u64 	%rd5, [_Z22relu_matrix_mul_sharedPdS_S_iii_param_2];
	ld.param.u32 	%r34, [_Z22relu_matrix_mul_sharedPdS_S_iii_param_3];
	ld.param.u32 	%r35, [_Z22relu_matrix_mul_sharedPdS_S_iii_param_4];
	ld.param.u32 	%r36, [_Z22relu_matrix_mul_sharedPdS_S_iii_param_5];
	mov.u32 	%r37, %ctaid.y;
	mov.u32 	%r38, %ntid.y;
	mov.u32 	%r1, %tid.y;
	mad.lo.s32 	%r2, %r37, %r38, %r1;
	mov.u32 	%r39, %ctaid.x;
	mov.u32 	%r40, %ntid.x;
	mov.u32 	%r3, %tid.x;
	mad.lo.s32 	%r4, %r39, %r40, %r3;
	setp.lt.s32 	%p1, %r35, -30;
	mov.f64 	%fd126, 0d0000000000000000;
	@%p1 bra 	$L__BB1_21;
	add.s32 	%r42, %r35, -1;
	shr.s32 	%r43, %r42, 31;
	shr.u32 	%r44, %r43, 27;
	add.s32 	%r45, %r42, %r44;
	shr.s32 	%r5, %r45, 5;
	shl.b32 	%r46, %r3, 8;
	mov.u32 	%r47, _ZZ22relu_matrix_mul_sharedPdS_S_iiiE7d_A_sub;
	add.s32 	%r6, %r47, %r46;
	mul.lo.s32 	%r7, %r35, %r4;
	shl.b32 	%r48, %r1, 3;
	mov.u32 	%r49, _ZZ22relu_matrix_mul_sharedPdS_S_iiiE7d_B_sub;
	add.s32 	%r8, %r49, %r48;
	and.b32  	%r9, %r35, 15;
	and.b32  	%r10, %r35, 7;
	and.b32  	%r11, %r35, 2147483632;
	and.b32  	%r12, %r35, 3;
	neg.s32 	%r13, %r11;
	cvta.to.global.u64 	%rd1, %rd4;
	cvta.to.global.u64 	%rd2, %rd5;
	mov.f64 	%fd126, 0d0000000000000000;
	mov.b32 	%r80, 0;
$L__BB1_2:
	mov.u32 	%r14, %r80;
	setp.ge.s32 	%p2, %r4, %r34;
	shl.b32 	%r15, %r14, 5;
	add.s32 	%r50, %r15, %r1;
	setp.ge.s32 	%p3, %r50, %r35;
	mov.f64 	%fd117, 0d0000000000000000;
	or.pred  	%p4, %p2, %p3;
	@%p4 bra 	$L__BB1_4;
	add.s32 	%r51, %r50, %r7;
	mul.wide.s32 	%rd6, %r51, 8;
	add.s64 	%rd7, %rd1, %rd6;
	ld.global.f64 	%fd117, [%rd7];
$L__BB1_4:
	setp.ge.s32 	%p5, %r2, %r36;
	shl.b32 	%r52, %r1, 3;
	add.s32 	%r53, %r6, %r52;
	st.shared.f64 	[%r53], %fd117;
	add.s32 	%r17, %r15, %r3;
	setp.ge.s32 	%p6, %r17, %r35;
	mov.f64 	%fd118, 0d0000000000000000;
	or.pred  	%p7, %p6, %p5;
	@%p7 bra 	$L__BB1_6;
	mad.lo.s32 	%r54, %r17, %r36, %r2;
	mul.wide.s32 	%rd8, %r54, 8;
	add.s64 	%rd9, %rd2, %rd8;
	ld.global.f64 	%fd118, [%rd9];
$L__BB1_6:
	setp.lt.s32 	%p8, %r35, 1;
	shl.b32 	%r55, %r3, 8;
	mov.u32 	%r56, _ZZ22relu_matrix_mul_sharedPdS_S_iiiE7d_B_sub;
	add.s32 	%r57, %r56, %r55;
	add.s32 	%r59, %r57, %r52;
	st.shared.f64 	[%r59], %fd118;
	bar.sync 	0;
	@%p8 bra 	$L__BB1_20;
	setp.lt.u32 	%p9, %r35, 16;
	mov.b32 	%r85, 0;
	@%p9 bra 	$L__BB1_10;
	mov.u32 	%r62, _ZZ22relu_matrix_mul_sharedPdS_S_iiiE7d_A_sub;
	add.s32 	%r63, %r55, %r62;
	add.s32 	%r82, %r63, 64;
	add.s32 	%r66, %r52, %r56;
	add.s32 	%r81, %r66, 2048;
	mov.u32 	%r83, %r13;
$L__BB1_9:
	.pragma "nounroll";
	ld.shared.f64 	%fd26, [%r82+-64];
	ld.shared.f64 	%fd27, [%r81+-2048];
	fma.rn.f64 	%fd28, %fd26, %fd27, %fd126;
	ld.shared.f64 	%fd29, [%r82+-56];
	ld.shared.f64 	%fd30, [%r81+-1792];
	fma.rn.f64 	%fd31, %fd29, %fd30, %fd28;
	ld.shared.f64 	%fd32, [%r82+-48];
	ld.shared.f64 	%fd33, [%r81+-1536];
	fma.rn.f64 	%fd34, %fd32, %fd33, %fd31;
	ld.shared.f64 	%fd35, [%r82+-40];
	ld.shared.f64 	%fd36, [%r81+-1280];
	fma.rn.f64 	%fd37, %fd35, %fd36, %fd34;
	ld.shared.f64 	%fd38, [%r82+-32];
	ld.shared.f64 	%fd39, [%r81+-1024];
	fma.rn.f64 	%fd40, %fd38, %fd39, %fd37;
	ld.shared.f64 	%fd41, [%r82+-24];
	ld.shared.f64 	%fd42, [%r81+-768];
	fma.rn.f64 	%fd43, %fd41, %fd42, %fd40;
	ld.shared.f64 	%fd44, [%r82+-16];
	ld.shared.f64 	%fd45, [%r81+-512];
	fma.rn.f64 	%fd46, %fd44, %fd45, %fd43;
	ld.shared.f64 	%fd47, [%r82+-8];
	ld.shared.f64 	%fd48, [%r81+-256];
	fma.rn.f64 	%fd49, %fd47, %fd48, %fd46;
	ld.shared.f64 	%fd50, [%r82];
	ld.shared.f64 	%fd51, [%r81];
	fma.rn.f64 	%fd52, %fd50, %fd51, %fd49;
	ld.shared.f64 	%fd53, [%r82+8];
	ld.shared.f64 	%fd54, [%r81+256];
	fma.rn.f64 	%fd55, %fd53, %fd54, %fd52;
	ld.shared.f64 	%fd56, [%r82+16];
	ld.shared.f64 	%fd57, [%r81+512];
	fma.rn.f64 	%fd58, %fd56, %fd57, %fd55;
	ld.shared.f64 	%fd59, [%r82+24];
	ld.shared.f64 	%fd60, [%r81+768];
	fma.rn.f64 	%fd61, %fd59, %fd60, %fd58;
	ld.shared.f64 	%fd62, [%r82+32];
	ld.shared.f64 	%fd63, [%r81+1024];
	fma.rn.f64 	%fd64, %fd62, %fd63, %fd61;
	ld.shared.f64 	%fd65, [%r82+40];
	ld.shared.f64 	%fd66, [%r81+1280];
	fma.rn.f64 	%fd67, %fd65, %fd66, %fd64;
	ld.shared.f64 	%fd68, [%r82+48];
	ld.shared.f64 	%fd69, [%r81+1536];
	fma.rn.f64 	%fd70, %fd68, %fd69, %fd67;
	ld.shared.f64 	%fd71, [%r82+56];
	ld.shared.f64 	%fd72, [%r81+1792];
	fma.rn.f64 	%fd126, %fd71, %fd72, %fd70;
	add.s32 	%r83, %r83, 16;
	add.s32 	%r82, %r82, 128;
	add.s32 	%r81, %r81, 4096;
	setp.ne.s32 	%p10, %r83, 0;
	mov.u32 	%r85, %r11;
	@%p10 bra 	$L__BB1_9;
$L__BB1_10:
	setp.eq.s32 	%p11, %r9, 0;
	@%p11 bra 	$L__BB1_20;
	add.s32 	%r67, %r9, -1;
	setp.lt.u32 	%p12, %r67, 7;
	@%p12 bra 	$L__BB1_13;
	shl.b32 	%r68, %r85, 3;
	add.s32 	%r69, %r6, %r68;
	ld.shared.f64 	%fd74, [%r69];
	shl.b32 	%r70, %r85, 8;
	add.s32 	%r71, %r8, %r70;
	ld.shared.f64 	%fd75, [%r71];
	fma.rn.f64 	%fd76, %fd74, %fd75, %fd126;
	ld.shared.f64 	%fd77, [%r69+8];
	ld.shared.f64 	%fd78, [%r71+256];
	fma.rn.f64 	%fd79, %fd77, %fd78, %fd76;
	ld.shared.f64 	%fd80, [%r69+16];
	ld.shared.f64 	%fd81, [%r71+512];
	fma.rn.f64 	%fd82, %fd80, %fd81, %fd79;
	ld.shared.f64 	%fd83, [%r69+24];
	ld.shared.f64 	%fd84, [%r71+768];
	fma.rn.f64 	%fd85, %fd83, %fd84, %fd82;
	ld.shared.f64 	%fd86, [%r69+32];
	ld.shared.f64 	%fd87, [%r71+1024];
	fma.rn.f64 	%fd88, %fd86, %fd87, %fd85;
	ld.shared.f64 	%fd89, [%r69+40];
	ld.shared.f64 	%fd90, [%r71+1280];
	fma.rn.f64 	%fd91, %fd89, %fd90, %fd88;
	ld.shared.f64 	%fd92, [%r69+48];
	ld.shared.f64 	%fd93, [%r71+1536];
	fma.rn.f64 	%fd94, %fd92, %fd93, %fd91;
	ld.shared.f64 	%fd95, [%r69+56];
	ld.shared.f64 	%fd96, [%r71+1792];
	fma.rn.f64 	%fd126, %fd95, %fd96, %fd94;
	add.s32 	%r85, %r85, 8;
$L__BB1_13:
	setp.eq.s32 	%p13, %r10, 0;
	@%p13 bra 	$L__BB1_20;
	add.s32 	%r72, %r10, -1;
	setp.lt.u32 	%p14, %r72, 3;
	@%p14 bra 	$L__BB1_16;
	shl.b32 	%r73, %r85, 3;
	add.s32 	%r74, %r6, %r73;
	ld.shared.f64 	%fd98, [%r74];
	shl.b32 	%r75, %r85, 8;
	add.s32 	%r76, %r8, %r75;
	ld.shared.f64 	%fd99, [%r76];
	fma.rn.f64 	%fd100, %fd98, %fd99, %fd126;
	ld.shared.f64 	%fd101, [%r74+8];
	ld.shared.f64 	%fd102, [%r76+256];
	fma.rn.f64 	%fd103, %fd101, %fd102, %fd100;
	ld.shared.f64 	%fd104, [%r74+16];
	ld.shared.f64 	%fd105, [%r76+512];
	fma.rn.f64 	%fd106, %fd104, %fd105, %fd103;
	ld.shared.f64 	%fd107, [%r74+24];
	ld.shared.f64 	%fd108, [%r76+768];
	fma.rn.f64 	%fd126, %fd107, %fd108, %fd106;
	add.s32 	%r85, %r85, 4;
$L__BB1_16:
	setp.eq.s32 	%p15, %r12, 0;
	@%p15 bra 	$L__BB1_20;
	setp.eq.s32 	%p16, %r12, 1;
	shl.b32 	%r77, %r85, 3;
	add.s32 	%r31, %r6, %r77;
	ld.shared.f64 	%fd109, [%r31];
	shl.b32 	%r78, %r85, 8;
	add.s32 	%r32, %r8, %r78;
	ld.shared.f64 	%fd110, [%r32];
	fma.rn.f64 	%fd126, %fd109, %fd110, %fd126;
	@%p16 bra 	$L__BB1_20;
	setp.eq.s32 	%p17, %r12, 2;
	ld.shared.f64 	%fd111, [%r31+8];
	ld.shared.f64 	%fd112, [%r32+256];
	fma.rn.f64 	%fd126, %fd111, %fd112, %fd126;
	@%p17 bra 	$L__BB1_20;
	ld.shared.f64 	%fd113, [%r31+16];
	ld.shared.f64 	%fd114, [%r32+512];
	fma.rn.f64 	%fd126, %fd113, %fd114, %fd126;
$L__BB1_20:
	bar.sync 	0;
	add.s32 	%r80, %r14, 1;
	setp.ne.s32 	%p18, %r14, %r5;
	@%p18 bra 	$L__BB1_2;
$L__BB1_21:
	setp.ge.s32 	%p19, %r4, %r34;
	setp.ge.s32 	%p20, %r2, %r36;
	or.pred  	%p21, %p19, %p20;
	@%p21 bra 	$L__BB1_23;
	ld.param.u64 	%rd13, [_Z22relu_matrix_mul_sharedPdS_S_iii_param_0];
	max.f64 	%fd115, %fd126, 0d0000000000000000;
	mad.lo.s32 	%r79, %r36, %r4, %r2;
	cvta.to.global.u64 	%rd10, %rd13;
	mul.wide.s32 	%rd11, %r79, 8;
	add.s64 	%rd12, %rd10, %rd11;
	st.global.f64 	[%rd12], %fd115;
$L__BB1_23:
	ret;

}
	// .globl	_Z24d_relu_matrix_mul_sharedPdS_S_S_iii
.visible .entry _Z24d_relu_matrix_mul_sharedPdS_S_S_iii(
	.param .u64 .ptr .align 1 _Z24d_relu_matrix_mul_sharedPdS_S_S_iii_param_0,
	.param .u64 .ptr .align 1 _Z24d_relu_matrix_mul_sharedPdS_S_S_iii_param_1,
	.param .u64 .ptr .align 1 _Z24d_relu_matrix_mul_sharedPdS_S_S_iii_param_2,
	.param .u64 .ptr .align 1 _Z24d_relu_matrix_mul_sharedPdS_S_S_iii_param_3,
	.param .u32 _Z24d_relu_matrix_mul_sharedPdS_S_S_iii_param_4,
	.param .u32 _Z24d_relu_matrix_mul_sharedPdS_S_S_iii_param_5,
	.param .u32 _Z24d_relu_matrix_mul_sharedPdS_S_S_iii_param_6
)
{
	.reg .pred 	%p<23>;
	.reg .b32 	%r<76>;
	.reg .b64 	%rd<16>;
	.reg .b64 	%fd<129>;
	// demoted variable
	.shared .align 8 .b8 _ZZ24d_relu_matrix_mul_sharedPdS_S_S_iiiE7d_A_sub[8192];
	// demoted variable
	.shared .align 8 .b8 _ZZ24d_relu_matrix_mul_sharedPdS_S_S_iiiE7d_B_sub[8192];
	ld.param.u64 	%rd3, [_Z24d_relu_matrix_mul_sharedPdS_S_S_iii_param_0];
	ld.param.u64 	%rd4, [_Z24d_relu_matrix_mul_sharedPdS_S_S_iii_param_1];
	ld.param.u64 	%rd5, [_Z24d_relu_matrix_mul_sharedPdS_S_S_iii_param_2];
	ld.param.u64 	%rd6, [_Z24d_relu_matrix_mul_sharedPdS_S_S_iii_param_3];
	ld.param.u32 	%r36, [_Z24d_relu_matrix_mul_sharedPdS_S_S_iii_param_4];
	ld.param.u32 	%r37, [_Z24d_relu_matrix_mul_sharedPdS_S_S_iii_param_5];
	ld.param.u32 	%r38, [_Z24d_relu_matrix_mul_sharedPdS_S_S_iii_param_6];
	mov.u32 	%r39, %ctaid.y;
	mov.u32 	%r40, %ntid.y;
	mov.u32 	%r1, %tid.y;
	mad.lo.s32 	%r2, %r39, %r40, %r1;
	mov.u32 	%r41, %ctaid.x;
	mov.u32 	%r42, %ntid.x;
	mov.u32 	%r3, %tid.x;
	mad.lo.s32 	%r4, %r41, %r42, %r3;
	setp.lt.s32 	%p1, %r37, -30;
	mov.f64 	%fd127, 0d0000000000000000;
	@%p1 bra 	$L__BB2_21;
	add.s32 	%r44, %r37, -1;
	shr.s32 	%r45, %r44, 31;
	shr.u32 	%r46, %r45, 27;
	add.s32 	%r47, %r44, %r46;
	shr.s32 	%r5, %r47, 5;
	shl.b32 	%r48, %r3, 8;
	mov.u32 	%r49, _ZZ24d_relu_matrix_mul_sharedPdS_S_S_iiiE7d_A_sub;
	add.s32 	%r6, %r49, %r48;
	shl.b32 	%r50, %r1, 3;
	add.s32 	%r7, %r6, %r50;
	mul.lo.s32 	%r8, %r37, %r4;
	mov.u32 	%r51, _ZZ24d_relu_matrix_mul_sharedPdS_S_S_iiiE7d_B_sub;
	add.s32 	%r10, %r51, %r50;
	add.s32 	%r9, %r10, %r48;
	and.b32  	%r11, %r37, 15;
	and.b32  	%r12, %r37, 7;
	and.b32  	%r13, %r37, 2147483632;
	and.b32  	%r14, %r37, 3;
	neg.s32 	%r15, %r13;
	add.s32 	%r16, %r6, 64;
	add.s32 	%r17, %r10, 2048;
	cvta.to.global.u64 	%rd1, %rd4;
	cvta.to.global.u64 	%rd2, %rd5;
	mov.f64 	%fd127, 0d0000000000000000;
	mov.b32 	%r69, 0;
$L__BB2_2:
	mov.u32 	%r18, %r69;
	setp.ge.s32 	%p2, %r4, %r36;
	shl.b32 	%r19, %r18, 5;
	add.s32 	%r52, %r19, %r1;
	setp.ge.s32 	%p3, %r52, %r37;
	mov.f64 	%fd118, 0d0000000000000000;
	or.pred  	%p4, %p2, %p3;
	@%p4 bra 	$L__BB2_4;
	add.s32 	%r53, %r52, %r8;
	mul.wide.s32 	%rd7, %r53, 8;
	add.s64 	%rd8, %rd1, %rd7;
	ld.global.f64 	%fd118, [%rd8];
$L__BB2_4:
	setp.ge.s32 	%p5, %r2, %r38;
	st.shared.f64 	[%r7], %fd118;
	add.s32 	%r21, %r19, %r3;
	setp.ge.s32 	%p6, %r21, %r37;
	mov.f64 	%fd119, 0d0000000000000000;
	or.pred  	%p7, %p6, %p5;
	@%p7 bra 	$L__BB2_6;
	mad.lo.s32 	%r54, %r21, %r38, %r2;
	mul.wide.s32 	%rd9, %r54, 8;
	add.s64 	%rd10, %rd2, %rd9;
	ld.global.f64 	%fd119, [%rd10];
$L__BB2_6:
	setp.lt.s32 	%p8, %r37, 1;
	st.shared.f64 	[%r9], %fd119;
	bar.sync 	0;
	@%p8 bra 	$L__BB2_20;
	setp.lt.u32 	%p9, %r37, 16;
	mov.b32 	%r74, 0;
	@%p9 bra 	$L__BB2_10;
	mov.u32 	%r70, %r17;
	mov.u32 	%r71, %r16;
	mov.u32 	%r72, %r15;
$L__BB2_9:
	.pragma "nounroll";
	ld.shared.f64 	%fd26, [%r71+-64];
	ld.shared.f64 	%fd27, [%r70+-2048];
	fma.rn.f64 	%fd28, %fd26, %fd27, %fd127;
	ld.shared.f64 	%fd29, [%r71+-56];
	ld.shared.f64 	%fd30, [%r70+-1792];
	fma.rn.f64 	%fd31, %fd29, %fd30, %fd28;
	ld.shared.f64 	%fd32, [%r71+-48];
	ld.shared.f64 	%fd33, [%r70+-1536];
	fma.rn.f64 	%fd34, %fd32, %fd33, %fd31;
	ld.shared.f64 	%fd35, [%r71+-40];
	ld.shared.f64 	%fd36, [%r70+-1280];
	fma.rn.f64 	%fd37, %fd35, %fd36, %fd34;
	ld.shared.f64 	%fd38, [%r71+-32];
	ld.shared.f64 	%fd39, [%r70+-1024];
	fma.rn.f64 	%fd40, %fd38, %fd39, %fd37;
	ld.shared.f64 	%fd41, [%r71+-24];
	ld.shared.f64 	%fd42, [%r70+-768];
	fma.rn.f64 	%fd43, %fd41, %fd42, %fd40;
	ld.shared.f64 	%fd44, [%r71+-16];
	ld.shared.f64 	%fd45, [%r70+-512];
	fma.rn.f64 	%fd46, %fd44, %fd45, %fd43;
	ld.shared.f64 	%fd47, [%r71+-8];
	ld.shared.f64 	%fd48, [%r70+-256];
	fma.rn.f64 	%fd49, %fd47, %fd48, %fd46;
	ld.shared.f64 	%fd50, [%r71];
	ld.shared.f64 	%fd51, [%r70];
	fma.rn.f64 	%fd52, %fd50, %fd51, %fd49;
	ld.shared.f64 	%fd53, [%r71+8];
	ld.shared.f64 	%fd54, [%r70+256];
	fma.rn.f64 	%fd55, %fd53, %fd54, %fd52;
	ld.shared.f64 	%fd56, [%r71+16];
	ld.shared.f64 	%fd57, [%r70+512];
	fma.rn.f64 	%fd58, %fd56, %fd57, %fd55;
	ld.shared.f64 	%fd59, [%r71+24];
	ld.shared.f64 	%fd60, [%r70+768];
	fma.rn.f64 	%fd61, %fd59, %fd60, %fd58;
	ld.shared.f64 	%fd62, [%r71+32];
	ld.shared.f64 	%fd63, [%r70+1024];
	fma.rn.f64 	%fd64, %fd62, %fd63, %fd61;
	ld.shared.f64 	%fd65, [%r71+40];
	ld.shared.f64 	%fd66, [%r70+1280];
	fma.rn.f64 	%fd67, %fd65, %fd66, %fd64;
	ld.shared.f64 	%fd68, [%r71+48];
	ld.shared.f64 	%fd69, [%r70+1536];
	fma.rn.f64 	%fd70, %fd68, %fd69, %fd67;
	ld.shared.f64 	%fd71, [%r71+56];
	ld.shared.f64 	%fd72, [%r70+1792];
	fma.rn.f64 	%fd127, %fd71, %fd72, %fd70;
	add.s32 	%r72, %r72, 16;
	add.s32 	%r71, %r71, 128;
	add.s32 	%r70, %r70, 4096;
	setp.ne.s32 	%p10, %r72, 0;
	mov.u32 	%r74, %r13;
	@%p10 bra 	$L__BB2_9;
$L__BB2_10:
	setp.eq.s32 	%p11, %r11, 0;
	@%p11 bra 	$L__BB2_20;
	add.s32 	%r56, %r11, -1;
	setp.lt.u32 	%p12, %r56, 7;
	@%p12 bra 	$L__BB2_13;
	shl.b32 	%r57, %r74, 3;
	add.s32 	%r58, %r6, %r57;
	ld.shared.f64 	%fd74, [%r58];
	shl.b32 	%r59, %r74, 8;
	add.s32 	%r60, %r10, %r59;
	ld.shared.f64 	%fd75, [%r60];
	fma.rn.f64 	%fd76, %fd74, %fd75, %fd127;
	ld.shared.f64 	%fd77, [%r58+8];
	ld.shared.f64 	%fd78, [%r60+256];
	fma.rn.f64 	%fd79, %fd77, %fd78, %fd76;
	ld.shared.f64 	%fd80, [%r58+16];
	ld.shared.f64 	%fd81, [%r60+512];
	fma.rn.f64 	%fd82, %fd80, %fd81, %fd79;
	ld.shared.f64 	%fd83, [%r58+24];
	ld.shared.f64 	%fd84, [%r60+768];
	fma.rn.f64 	%fd85, %fd83, %fd84, %fd82;
	ld.shared.f64 	%fd86, [%r58+32];
	ld.shared.f64 	%fd87, [%r60+1024];
	fma.rn.f64 	%fd88, %fd86, %fd87, %fd85;
	ld.shared.f64 	%fd89, [%r58+40];
	ld.shared.f64 	%fd90, [%r60+1280];
	fma.rn.f64 	%fd91, %fd89, %fd90, %fd88;
	ld.shared.f64 	%fd92, [%r58+48];
	ld.shared.f64 	%fd93, [%r60+1536];
	fma.rn.f64 	%fd94, %fd92, %fd93, %fd91;
	ld.shared.f64 	%fd95, [%r58+56];
	ld.shared.f64 	%fd96, [%r60+1792];
	fma.rn.f64 	%fd127, %fd95, %fd96, %fd94;
	add.s32 	%r74, %r74, 8;
$L__BB2_13:
	setp.eq.s32 	%p13, %r12, 0;
	@%p13 bra 	$L__BB2_20;
	add.s32 	%r61, %r12, -1;
	setp.lt.u32 	%p14, %r61, 3;
	@%p14 bra 	$L__BB2_16;
	shl.b32 	%r62, %r74, 3;
	add.s32 	%r63, %r6, %r62;
	ld.shared.f64 	%fd98, [%r63];
	shl.b32 	%r64, %r74, 8;
	add.s32 	%r65, %r10, %r64;
	ld.shared.f64 	%fd99, [%r65];
	fma.rn.f64 	%fd100, %fd98, %fd99, %fd127;
	ld.shared.f64 	%fd101, [%r63+8];
	ld.shared.f64 	%fd102, [%r65+256];
	fma.rn.f64 	%fd103, %fd101, %fd102, %fd100;
	ld.shared.f64 	%fd104, [%r63+16];
	ld.shared.f64 	%fd105, [%r65+512];
	fma.rn.f64 	%fd106, %fd104, %fd105, %fd103;
	ld.shared.f64 	%fd107, [%r63+24];
	ld.shared.f64 	%fd108, [%r65+768];
	fma.rn.f64 	%fd127, %fd107, %fd108, %fd106;
	add.s32 	%r74, %r74, 4;
$L__BB2_16:
	setp.eq.s32 	%p15, %r14, 0;
	@%p15 bra 	$L__BB2_20;
	setp.eq.s32 	%p16, %r14, 1;
	shl.b32 	%r66, %r74, 3;
	add.s32 	%r33, %r6, %r66;
	ld.shared.f64 	%fd109, [%r33];
	shl.b32 	%r67, %r74, 8;
	add.s32 	%r34, %r10, %r67;
	ld.shared.f64 	%fd110, [%r34];
	fma.rn.f64 	%fd127, %fd109, %fd110, %fd127;
	@%p16 bra 	$L__BB2_20;
	setp.eq.s32 	%p17, %r14, 2;
	ld.shared.f64 	%fd111, [%r33+8];
	ld.shared.f64 	%fd112, [%r34+256];
	fma.rn.f64 	%fd127, %fd111, %fd112, %fd127;
	@%p17 bra 	$L__BB2_20;
	ld.shared.f64 	%fd113, [%r33+16];
	ld.shared.f64 	%fd114, [%r34+512];
	fma.rn.f64 	%fd127, %fd113, %fd114, %fd127;
$L__BB2_20:
	bar.sync 	0;
	add.s32 	%r69, %r18, 1;
	setp.ne.s32 	%p18, %r18, %r5;
	@%p18 bra 	$L__BB2_2;
$L__BB2_21:
	setp.ge.s32 	%p19, %r4, %r36;
	setp.ge.s32 	%p20, %r2, %r38;
	or.pred  	%p21, %p19, %p20;
	@%p21 bra 	$L__BB2_23;
	mad.lo.s32 	%r68, %r38, %r4, %r2;
	cvta.to.global.u64 	%rd11, %rd6;
	mul.wide.s32 	%rd12, %r68, 8;
	add.s64 	%rd13, %rd11, %rd12;
	ld.global.f64 	%fd115, [%rd13];
	setp.gt.f64 	%p22, %fd115, 0d0000000000000000;
	selp.f64 	%fd116, %fd127, 0d0000000000000000, %p22;
	cvta.to.global.u64 	%rd14, %rd3;
	add.s64 	%rd15, %rd14, %rd12;
	st.global.f64 	[%rd15], %fd116;
$L__BB2_23:
	ret;

}
	// .globl	_Z16matrix_transposePdS_ii
.visible .entry _Z16matrix_transposePdS_ii(
	.param .u64 .ptr .align 1 _Z16matrix_transposePdS_ii_param_0,
	.param .u64 .ptr .align 1 _Z16matrix_transposePdS_ii_param_1,
	.param .u32 _Z16matrix_transposePdS_ii_param_2,
	.param .u32 _Z16matrix_transposePdS_ii_param_3
)
{
	.reg .pred 	%p<4>;
	.reg .b32 	%r<13>;
	.reg .b64 	%rd<9>;
	.reg .b64 	%fd<2>;

	ld.param.u64 	%rd1, [_Z16matrix_transposePdS_ii_param_0];
	ld.param.u64 	%rd2, [_Z16matrix_transposePdS_ii_param_1];
	ld.param.u32 	%r3, [_Z16matrix_transposePdS_ii_param_2];
	ld.param.u32 	%r4, [_Z16matrix_transposePdS_ii_param_3];
	mov.u32 	%r5, %ctaid.y;
	mov.u32 	%r6, %ntid.y;
	mov.u32 	%r7, %tid.y;
	mad.lo.s32 	%r1, %r5, %r6, %r7;
	mov.u32 	%r8, %ctaid.x;
	mov.u32 	%r9, %ntid.x;
	mov.u32 	%r10, %tid.x;
	mad.lo.s32 	%r2, %r8, %r9, %r10;
	setp.ge.s32 	%p1, %r1, %r3;
	setp.ge.s32 	%p2, %r2, %r4;
	or.pred  	%p3, %p1, %p2;
	@%p3 bra 	$L__BB3_2;
	cvta.to.global.u64 	%rd3, %rd2;
	cvta.to.global.u64 	%rd4, %rd1;
	mad.lo.s32 	%r11, %r3, %r2, %r1;
	mul.wide.s32 	%rd5, %r11, 8;
	add.s64 	%rd6, %rd3, %rd5;
	ld.global.f64 	%fd1, [%rd6];
	mad.lo.s32 	%r12, %r4, %r1, %r2;
	mul.wide.s32 	%rd7, %r12, 8;
	add.s64 	%rd8, %rd4, %rd7;
	st.global.f64 	[%rd8], %fd1;
$L__BB3_2:
	ret;

}
	// .globl	_Z10vector_subPdS_S_i
.visible .entry _Z10vector_subPdS_S_i(
	.param .u64 .ptr .align 1 _Z10vector_subPdS_S_i_param_0,
	.param .u64 .ptr .align 1 _Z10vector_subPdS_S_i_param_1,
	.param .u64 .ptr .align 1 _Z10vector_subPdS_S_i_param_2,
	.param .u32 _Z10vector_subPdS_S_i_param_3
)
{
	.reg .pred 	%p<2>;
	.reg .b32 	%r<6>;
	.reg .b64 	%rd<11>;
	.reg .b64 	%fd<4>;

	ld.param.u64 	%rd1, [_Z10vector_subPdS_S_i_param_0];
	ld.param.u64 	%rd2, [_Z10vector_subPdS_S_i_param_1];
	ld.param.u64 	%rd3, [_Z10vector_subPdS_S_i_param_2];
	ld.param.u32 	%r2, [_Z10vector_subPdS_S_i_param_3];
	mov.u32 	%r3, %ctaid.x;
	mov.u32 	%r4, %ntid.x;
	mov.u32 	%r5, %tid.x;
	mad.lo.s32 	%r1, %r3, %r4, %r5;
	setp.ge.s32 	%p1, %r1, %r2;
	@%p1 bra 	$L__BB4_2;
	cvta.to.global.u64 	%rd4, %rd2;
	cvta.to.global.u64 	%rd5, %rd3;
	cvta.to.global.u64 	%rd6, %rd1;
	mul.wide.s32 	%rd7, %r1, 8;
	add.s64 	%rd8, %rd4, %rd7;
	ld.global.f64 	%fd1, [%rd8];
	add.s64 	%rd9, %rd5, %rd7;
	ld.global.f64 	%fd2, [%rd9];
	sub.f64 	%fd3, %fd1, %fd2;
	add.s64 	%rd10, %rd6, %rd7;
	st.global.f64 	[%rd10], %fd3;
$L__BB4_2:
	ret;

}
	// .globl	_Z6updatePdS_di
.visible .entry _Z6updatePdS_di(
	.param .u64 .ptr .align 1 _Z6updatePdS_di_param_0,
	.param .u64 .ptr .align 1 _Z6updatePdS_di_param_1,
	.param .f64 _Z6updatePdS_di_param_2,
	.param .u32 _Z6updatePdS_di_param_3
)
{
	.reg .pred 	%p<2>;
	.reg .b32 	%r<6>;
	.reg .b64 	%rd<8>;
	.reg .b64 	%fd<6>;

	ld.param.u64 	%rd1, [_Z6updatePdS_di_param_0];
	ld.param.u64 	%rd2, [_Z6updatePdS_di_param_1];
	ld.param.f64 	%fd1, [_Z6updatePdS_di_param_2];
	ld.param.u32 	%r2, [_Z6updatePdS_di_param_3];
	mov.u32 	%r3, %ctaid.x;
	mov.u32 	%r4, %ntid.x;
	mov.u32 	%r5, %tid.x;
	mad.lo.s32 	%r1, %r3, %r4, %r5;
	setp.ge.s32 	%p1, %r1, %r2;
	@%p1 bra 	$L__BB5_2;
	cvta.to.global.u64 	%rd3, %rd2;
	cvta.to.global.u64 	%rd4, %rd1;
	mul.wide.s32 	%rd5, %r1, 8;
	add.s64 	%rd6, %rd3, %rd5;
	ld.global.f64 	%fd2, [%rd6];
	mul.f64 	%fd3, %fd1, %fd2;
	add.s64 	%rd7, %rd4, %rd5;
	ld.global.f64 	%fd4, [%rd7];
	sub.f64 	%fd5, %fd4, %fd3;
	st.global.f64 	[%rd7], %fd5;
$L__BB5_2:
	ret;

}
	// .globl	_Z6squarePdS_i
.visible .entry _Z6squarePdS_i(
	.param .u64 .ptr .align 1 _Z6squarePdS_i_param_0,
	.param .u64 .ptr .align 1 _Z6squarePdS_i_param_1,
	.param .u32 _Z6squarePdS_i_param_2
)
{
	.reg .pred 	%p<2>;
	.reg .b32 	%r<6>;
	.reg .b64 	%rd<8>;
	.reg .b64 	%fd<3>;

	ld.param.u64 	%rd1, [_Z6squarePdS_i_param_0];
	ld.param.u64 	%rd2, [_Z6squarePdS_i_param_1];
	ld.param.u32 	%r2, [_Z6squarePdS_i_param_2];
	mov.u32 	%r3, %ctaid.x;
	mov.u32 	%r4, %ntid.x;
	mov.u32 	%r5, %tid.x;
	mad.lo.s32 	%r1, %r3, %r4, %r5;
	setp.ge.s32 	%p1, %r1, %r2;
	@%p1 bra 	$L__BB6_2;
	cvta.to.global.u64 	%rd3, %rd2;
	cvta.to.global.u64 	%rd4, %rd1;
	mul.wide.s32 	%rd5, %r1, 8;
	add.s64 	%rd6, %rd3, %rd5;
	ld.global.f64 	%fd1, [%rd6];
	mul.f64 	%fd2, %fd1, %fd1;
	add.s64 	%rd7, %rd4, %rd5;
	st.global.f64 	[%rd7], %fd2;
$L__BB6_2:
	ret;

}


// ===== COMPILED SASS (sm_100) =====

	.target	sm_100

	.elftype	@"ET_EXEC"


//--------------------- .note.nv.tkinfo           --------------------------
	.section	.note.nv.tkinfo,"",@"SHT_NOTE"
	.sectionflags	@"SHF_NOTE_NV_TKINFO"
	.tkinfo
        /*0018*/ 	.word	0x00000002
        /*0030*/ 	.string	""
        /*0030*/ 	.string	"ptxas"
        /*0030*/ 	.string	"Cuda compilation tools, release 13.0, V13.0.88"
        /*0030*/ 	.string	"Build cuda_13.0.r13.0/compiler.36424714_0"
        /*0030*/ 	.string	"-arch sm_100 -m 64 "



//--------------------- .note.nv.cuinfo           --------------------------
	.section	.note.nv.cuinfo,"",@"SHT_NOTE"
	.sectionflags	@"SHF_NOTE_NV_CUINFO"
        /*0018*/ 	.short	0x0002
        /*001a*/ 	.short	0x0064
        /*001c*/ 	.short	0x0082
	.zero		2


//--------------------- .nv.info                  --------------------------
	.section	.nv.info,"",@"SHT_CUDA_INFO"
	.align	4


	//----- nvinfo : EIATTR_REGCOUNT
	.align		4
        /*0000*/ 	.byte	0x04, 0x2f
        /*0002*/ 	.short	(.L_1 - .L_0)
	.align		4
.L_0:
        /*0004*/ 	.word	index@(_Z17matrix_mul_sharedPdS_S_iii)
        /*0008*/ 	.word	0x0000001e


	//----- nvinfo : EIATTR_FRAME_SIZE
	.align		4
.L_1:
        /*000c*/ 	.byte	0x04, 0x11
        /*000e*/ 	.short	(.L_3 - .L_2)
	.align		4
.L_2:
        /*0010*/ 	.word	index@(_Z17matrix_mul_sharedPdS_S_iii)
        /*0014*/ 	.word	0x00000000


	//----- nvinfo : EIATTR_REGCOUNT
	.align		4
.L_3:
        /*0018*/ 	.byte	0x04, 0x2f
        /*001a*/ 	.short	(.L_5 - .L_4)
	.align		4
.L_4:
        /*001c*/ 	.word	index@(_Z22relu_matrix_mul_sharedPdS_S_iii)
        /*0020*/ 	.word	0x0000001e


	//----- nvinfo : EIATTR_FRAME_SIZE
	.align		4
.L_5:
        /*0024*/ 	.byte	0x04, 0x11
        /*0026*/ 	.short	(.L_7 - .L_6)
	.align		4
.L_6:
        /*0028*/ 	.word	index@(_Z22relu_matrix_mul_sharedPdS_S_iii)
        /*002c*/ 	.word	0x00000000


	//----- nvinfo : EIATTR_REGCOUNT
	.align		4
.L_7:
        /*0030*/ 	.byte	0x04, 0x2f
        /*0032*/ 	.short	(.L_9 - .L_8)
	.align		4
.L_8:
        /*0034*/ 	.word	index@(_Z24d_relu_matrix_mul_sharedPdS_S_S_iii)
        /*0038*/ 	.word	0x00000020


	//----- nvinfo : EIATTR_FRAME_SIZE
	.align		4
.L_9:
        /*003c*/ 	.byte	0x04, 0x11
        /*003e*/ 	.short	(.L_11 - .L_10)
	.align		4
.L_10:
        /*0040*/ 	.word	index@(_Z24d_relu_matrix_mul_sharedPdS_S_S_iii)
        /*0044*/ 	.word	0x00000000


	//----- nvinfo : EIATTR_REGCOUNT
	.align		4
.L_11:
        /*0048*/ 	.byte	0x04, 0x2f
        /*004a*/ 	.short	(.L_13 - .L_12)
	.align		4
.L_12:
        /*004c*/ 	.word	index@(_Z16matrix_transposePdS_ii)
        /*0050*/ 	.word	0x0000000a


	//----- nvinfo : EIATTR_FRAME_SIZE
	.align		4
.L_13:
        /*0054*/ 	.byte	0x04, 0x11
        /*0056*/ 	.short	(.L_15 - .L_14)
	.align		4
.L_14:
        /*0058*/ 	.word	index@(_Z16matrix_transposePdS_ii)
        /*005c*/ 	.word	0x00000000


	//----- nvinfo : EIATTR_REGCOUNT
	.align		4
.L_15:
        /*0060*/ 	.byte	0x04, 0x2f
        /*0062*/ 	.short	(.L_17 - .L_16)
	.align		4
.L_16:
        /*0064*/ 	.word	index@(_Z10vector_subPdS_S_i)
        /*0068*/ 	.word	0x0000000e


	//----- nvinfo : EIATTR_FRAME_SIZE
	.align		4
.L_17:
        /*006c*/ 	.byte	0x04, 0x11
        /*006e*/ 	.short	(.L_19 - .L_18)
	.align		4
.L_18:
        /*0070*/ 	.word	index@(_Z10vector_subPdS_S_i)
        /*0074*/ 	.word	0x00000000


	//----- nvinfo : EIATTR_REGCOUNT
	.align		4
.L_19:
        /*0078*/ 	.byte	0x04, 0x2f
        /*007a*/ 	.short	(.L_21 - .L_20)
	.align		4
.L_20:
        /*007c*/ 	.word	index@(_Z6updatePdS_di)
        /*0080*/ 	.word	0x0000000a


	//----- nvinfo : EIATTR_FRAME_SIZE
	.align		4
.L_21:
        /*0084*/ 	.byte	0x04, 0x11
        /*0086*/ 	.short	(.L_23 - .L_22)
	.align		4
.L_22:
        /*0088*/ 	.word	index@(_Z6updatePdS_di)
        /*008c*/ 	.word	0x00000000


	//----- nvinfo : EIATTR_REGCOUNT
	.align		4
.L_23:
        /*0090*/ 	.byte	0x04, 0x2f
        /*0092*/ 	.short	(.L_25 - .L_24)
	.align		4
.L_24:
        /*0094*/ 	.word	index@(_Z6squarePdS_i)
        /*0098*/ 	.word	0x0000000c


	//----- nvinfo : EIATTR_FRAME_SIZE
	.align		4
.L_25:
        /*009c*/ 	.byte	0x04, 0x11
        /*009e*/ 	.short	(.L_27 - .L_26)
	.align		4
.L_26:
        /*00a0*/ 	.word	index@(_Z6squarePdS_i)
        /*00a4*/ 	.word	0x00000000


	//----- nvinfo : EIATTR_MIN_STACK_SIZE
	.align		4
.L_27:
        /*00a8*/ 	.byte	0x04, 0x12
        /*00aa*/ 	.short	(.L_29 - .L_28)
	.align		4
.L_28:
        /*00ac*/ 	.word	index@(_Z6squarePdS_i)
        /*00b0*/ 	.word	0x00000000


	//----- nvinfo : EIATTR_MIN_STACK_SIZE
	.align		4
.L_29:
        /*00b4*/ 	.byte	0x04, 0x12
        /*00b6*/ 	.short	(.L_31 - .L_30)
	.align		4
.L_30:
        /*00b8*/ 	.word	index@(_Z6updatePdS_di)
        /*00bc*/ 	.word	0x00000000


	//----- nvinfo : EIATTR_MIN_STACK_SIZE
	.align		4
.L_31:
        /*00c0*/ 	.byte	0x04, 0x12
        /*00c2*/ 	.short	(.L_33 - .L_32)
	.align		4
.L_32:
        /*00c4*/ 	.word	index@(_Z10vector_subPdS_S_i)
        /*00c8*/ 	.word	0x00000000


	//----- nvinfo : EIATTR_MIN_STACK_SIZE
	.align		4
.L_33:
        /*00cc*/ 	.byte	0x04, 0x12
        /*00ce*/ 	.short	(.L_35 - .L_34)
	.align		4
.L_34:
        /*00d0*/ 	.word	index@(_Z16matrix_transposePdS_ii)
        /*00d4*/ 	.word	0x00000000


	//----- nvinfo : EIATTR_MIN_STACK_SIZE
	.align		4
.L_35:
        /*00d8*/ 	.byte	0x04, 0x12
        /*00da*/ 	.short	(.L_37 - .L_36)
	.align		4
.L_36:
        /*00dc*/ 	.word	index@(_Z24d_relu_matrix_mul_sharedPdS_S_S_iii)
        /*00e0*/ 	.word	0x00000000


	//----- nvinfo : EIATTR_MIN_STACK_SIZE
	.align		4
.L_37:
        /*00e4*/ 	.byte	0x04, 0x12
        /*00e6*/ 	.short	(.L_39 - .L_38)
	.align		4
.L_38:
        /*00e8*/ 	.word	index@(_Z22relu_matrix_mul_sharedPdS_S_iii)
        /*00ec*/ 	.word	0x00000000


	//----- nvinfo : EIATTR_MIN_STACK_SIZE
	.align		4
.L_39:
        /*00f0*/ 	.byte	0x04, 0x12
        /*00f2*/ 	.short	(.L_41 - .L_40)
	.align		4
.L_40:
        /*00f4*/ 	.word	index@(_Z17matrix_mul_sharedPdS_S_iii)
        /*00f8*/ 	.word	0x00000000
.L_41:


//--------------------- .nv.compat                --------------------------
	.section	.nv.compat,"",@"SHT_CUDA_COMPAT_INFO"
	.align	4
        /*0000*/ 	.byte	0x02, 0x09, 0x00, 0x00, 0x02, 0x02, 0x01, 0x00, 0x02, 0x05, 0x05, 0x00, 0x03, 0x07, 0x01, 0x01
        /*0010*/ 	.byte	0x02, 0x03, 0x00, 0x00, 0x02, 0x06, 0x01, 0x00, 0x04, 0x0b, 0x08, 0x00, 0x01, 0x00, 0x00, 0x00
        /*0020*/ 	.byte	0x00, 0x00, 0x00, 0x00


//--------------------- .nv.info._Z6squarePdS_i   --------------------------
	.section	.nv.info._Z6squarePdS_i,"",@"SHT_CUDA_INFO"
	.sectionflags	@""
	.align	4


	//----- nvinfo : EIATTR_CUDA_API_VERSION
	.align		4
        /*0000*/ 	.byte	0x04, 0x37
        /*0002*/ 	.short	(.L_43 - .L_42)
.L_42:
        /*0004*/ 	.word	0x00000082


	//----- nvinfo : EIATTR_KPARAM_INFO
	.align		4
.L_43:
        /*0008*/ 	.byte	0x04, 0x17
        /*000a*/ 	.short	(.L_45 - .L_44)
.L_44:
        /*000c*/ 	.word	0x00000000
        /*0010*/ 	.short	0x0002
        /*0012*/ 	.short	0x0010
        /*0014*/ 	.byte	0x00, 0xf0, 0x11, 0x00


	//----- nvinfo : EIATTR_KPARAM_INFO
	.align		4
.L_45:
        /*0018*/ 	.byte	0x04, 0x17
        /*001a*/ 	.short	(.L_47 - .L_46)
.L_46:
        /*001c*/ 	.word	0x00000000
        /*0020*/ 	.short	0x0001
        /*0022*/ 	.short	0x0008
        /*0024*/ 	.byte	0x00, 0xf5, 0x21, 0x00


	//----- nvinfo : EIATTR_KPARAM_INFO
	.align		4
.L_47:
        /*0028*/ 	.byte	0x04, 0x17
        /*002a*/ 	.short	(.L_49 - .L_48)
.L_48:
        /*002c*/ 	.word	0x00000000
        /*0030*/ 	.short	0x0000
        /*0032*/ 	.short	0x0000
        /*0034*/ 	.byte	0x00, 0xf5, 0x21, 0x00


	//----- nvinfo : EIATTR_SPARSE_MMA_MASK
	.align		4
.L_49:
        /*0038*/ 	.byte	0x03, 0x50
        /*003a*/ 	.short	0x0000


	//----- nvinfo : EIATTR_MAXREG_COUNT
	.align		4
        /*003c*/ 	.byte	0x03, 0x1b
        /*003e*/ 	.short	0x00ff


	//----- nvinfo : EIATTR_MERCURY_ISA_VERSION
	.align		4
        /*0040*/ 	.byte	0x03, 0x5f
        /*0042*/ 	.short	0x0101


	//----- nvinfo : EIATTR_VRC_CTA_INIT_COUNT
	.align		4
        /*0044*/ 	.byte	0x02, 0x4a
	.zero		1
	.zero		1


	//----- nvinfo : EIATTR_EXIT_INSTR_OFFSETS
	.align		4
        /*0048*/ 	.byte	0x04, 0x1c
        /*004a*/ 	.short	(.L_51 - .L_50)


	//   ....[0]....
.L_50:
        /*004c*/ 	.word	0x00000070


	//   ....[1]....
        /*0050*/ 	.word	0x00000100


	//----- nvinfo : EIATTR_CBANK_PARAM_SIZE
	.align		4
.L_51:
        /*0054*/ 	.byte	0x03, 0x19
        /*0056*/ 	.short	0x0014


	//----- nvinfo : EIATTR_PARAM_CBANK
	.align		4
        /*0058*/ 	.byte	0x04, 0x0a
        /*005a*/ 	.short	(.L_53 - .L_52)
	.align		4
.L_52:
        /*005c*/ 	.word	index@(.nv.constant0._Z6squarePdS_i)
        /*0060*/ 	.short	0x0380
        /*0062*/ 	.short	0x0014


	//----- nvinfo : EIATTR_SW_WAR
	.align		4
.L_53:
        /*0064*/ 	.byte	0x04, 0x36
        /*0066*/ 	.short	(.L_55 - .L_54)
.L_54:
        /*0068*/ 	.word	0x00000008
.L_55:


//--------------------- .nv.info._Z6updatePdS_di  --------------------------
	.section	.nv.info._Z6updatePdS_di,"",@"SHT_CUDA_INFO"
	.sectionflags	@""
	.align	4


	//----- nvinfo : EIATTR_CUDA_API_VERSION
	.align		4
        /*0000*/ 	.byte	0x04, 0x37
        /*0002*/ 	.short	(.L_57 - .L_56)
.L_56:
        /*0004*/ 	.word	0x00000082


	//----- nvinfo : EIATTR_KPARAM_INFO
	.align		4
.L_57:
        /*0008*/ 	.byte	0x04, 0x17
        /*000a*/ 	.short	(.L_59 - .L_58)
.L_58:
        /*000c*/ 	.word	0x00000000
        /*0010*/ 	.short	0x0003
        /*0012*/ 	.short	0x0018
        /*0014*/ 	.byte	0x00, 0xf0, 0x11, 0x00


	//----- nvinfo : EIATTR_KPARAM_INFO
	.align		4
.L_59:
        /*0018*/ 	.byte	0x04, 0x17
        /*001a*/ 	.short	(.L_61 - .L_60)
.L_60:
        /*001c*/ 	.word	0x00000000
        /*0020*/ 	.short	0x0002
        /*0022*/ 	.short	0x0010
        /*0024*/ 	.byte	0x00, 0xf0, 0x21, 0x00


	//----- nvinfo : EIATTR_KPARAM_INFO
	.align		4
.L_61:
        /*0028*/ 	.byte	0x04, 0x17
        /*002a*/ 	.short	(.L_63 - .L_62)
.L_62:
        /*002c*/ 	.word	0x00000000
        /*0030*/ 	.short	0x0001
        /*0032*/ 	.short	0x0008
        /*0034*/ 	.byte	0x00, 0xf5, 0x21, 0x00


	//----- nvinfo : EIATTR_KPARAM_INFO
	.align		4
.L_63:
        /*0038*/ 	.byte	0x04, 0x17
        /*003a*/ 	.short	(.L_65 - .L_64)
.L_64:
        /*003c*/ 	.word	0x00000000
        /*0040*/ 	.short	0x0000
        /*0042*/ 	.short	0x0000
        /*0044*/ 	.byte	0x00, 0xf5, 0x21, 0x00


	//----- nvinfo : EIATTR_SPARSE_MMA_MASK
	.align		4
.L_65:
        /*0048*/ 	.byte	0x03, 0x50
        /*004a*/ 	.short	0x0000


	//----- nvinfo : EIATTR_MAXREG_COUNT
	.align		4
        /*004c*/ 	.byte	0x03, 0x1b
        /*004e*/ 	.short	0x00ff


	//----- nvinfo : EIATTR_MERCURY_ISA_VERSION
	.align		4
        /*0050*/ 	.byte	0x03, 0x5f
        /*0052*/ 	.short	0x0101


	//----- nvinfo : EIATTR_VRC_CTA_INIT_COUNT
	.align		4
        /*0054*/ 	.byte	0x02, 0x4a
	.zero		1
	.zero		1


	//----- nvinfo : EIATTR_EXIT_INSTR_OFFSETS
	.align		4
        /*0058*/ 	.byte	0x04, 0x1c
        /*005a*/ 	.short	(.L_67 - .L_66)


	//   ....[0]....
.L_66:
        /*005c*/ 	.word	0x00000070


	//   ....[1]....
        /*0060*/ 	.word	0x00000120


	//----- nvinfo : EIATTR_CBANK_PARAM_SIZE
	.align		4
.L_67:
        /*0064*/ 	.byte	0x03, 0x19
        /*0066*/ 	.short	0x001c


	//----- nvinfo : EIATTR_PARAM_CBANK
	.align		4
        /*0068*/ 	.byte	0x04, 0x0a
        /*006a*/ 	.short	(.L_69 - .L_68)
	.align		4
.L_68:
        /*006c*/ 	.word	index@(.nv.constant0._Z6updatePdS_di)
        /*0070*/ 	.short	0x0380
        /*0072*/ 	.short	0x001c


	//----- nvinfo : EIATTR_SW_WAR
	.align		4
.L_69:
        /*0074*/ 	.byte	0x04, 0x36
        /*0076*/ 	.short	(.L_71 - .L_70)
.L_70:
        /*0078*/ 	.word	0x00000008
.L_71:


//--------------------- .nv.info._Z10vector_subPdS_S_i --------------------------
	.section	.nv.info._Z10vector_subPdS_S_i,"",@"SHT_CUDA_INFO"
	.sectionflags	@""
	.align	4


	//----- nvinfo : EIATTR_CUDA_API_VERSION
	.align		4
        /*0000*/ 	.byte	0x04, 0x37
        /*0002*/ 	.short	(.L_73 - .L_72)
.L_72:
        /*0004*/ 	.word	0x00000082


	//----- nvinfo : EIATTR_KPARAM_INFO
	.align		4
.L_73:
        /*0008*/ 	.byte	0x04, 0x17
        /*000a*/ 	.short	(.L_75 - .L_74)
.L_74:
        /*000c*/ 	.word	0x00000000
        /*0010*/ 	.short	0x0003
        /*0012*/ 	.short	0x0018
        /*0014*/ 	.byte	0x00, 0xf0, 0x11, 0x00


	//----- nvinfo : EIATTR_KPARAM_INFO
	.align		4
.L_75:
        /*0018*/ 	.byte	0x04, 0x17
        /*001a*/ 	.short	(.L_77 - .L_76)
.L_76:
        /*001c*/ 	.word	0x00000000
        /*0020*/ 	.short	0x0002
        /*0022*/ 	.short	0x0010
        /*0024*/ 	.byte	0x00, 0xf5, 0x21, 0x00


	//----- nvinfo : EIATTR_KPARAM_INFO
	.align		4
.L_77:
        /*0028*/ 	.byte	0x04, 0x17
        /*002a*/ 	.short	(.L_79 - .L_78)
.L_78:
        /*002c*/ 	.word	0x00000000
        /*0030*/ 	.short	0x0001
        /*0032*/ 	.short	0x0008
        /*0034*/ 	.byte	0x00, 0xf5, 0x21, 0x00


	//----- nvinfo : EIATTR_KPARAM_INFO
	.align		4
.L_79:
        /*0038*/ 	.byte	0x04, 0x17
        /*003a*/ 	.short	(.L_81 - .L_80)
.L_80:
        /*003c*/ 	.word	0x00000000
        /*0040*/ 	.short	0x0000
        /*0042*/ 	.short	0x0000
        /*0044*/ 	.byte	0x00, 0xf5, 0x21, 0x00


	//----- nvinfo : EIATTR_SPARSE_MMA_MASK
	.align		4
.L_81:
        /*0048*/ 	.byte	0x03, 0x50
        /*004a*/ 	.short	0x0000


	//----- nvinfo : EIATTR_MAXREG_COUNT
	.align		4
        /*004c*/ 	.byte	0x03, 0x1b
        /*004e*/ 	.short	0x00ff


	//----- nvinfo : EIATTR_MERCURY_ISA_VERSION
	.align		4
        /*0050*/ 	.byte	0x03, 0x5f
        /*0052*/ 	.short	0x0101


	//----- nvinfo : EIATTR_VRC_CTA_INIT_COUNT
	.align		4
        /*0054*/ 	.byte	0x02, 0x4a
	.zero		1
	.zero		1


	//----- nvinfo : EIATTR_EXIT_INSTR_OFFSETS
	.align		4
        /*0058*/ 	.byte	0x04, 0x1c
        /*005a*/ 	.short	(.L_83 - .L_82)


	//   ....[0]....
.L_82:
        /*005c*/ 	.word	0x00000070


	//   ....[1]....
        /*0060*/ 	.word	0x00000130


	//----- nvinfo : EIATTR_CBANK_PARAM_SIZE
	.align		4
.L_83:
        /*0064*/ 	.byte	0x03, 0x19
        /*0066*/ 	.short	0x001c


	//----- nvinfo : EIATTR_PARAM_CBANK
	.align		4
        /*0068*/ 	.byte	0x04, 0x0a
        /*006a*/ 	.short	(.L_85 - .L_84)
	.align		4
.L_84:
        /*006c*/ 	.word	index@(.nv.constant0._Z10vector_subPdS_S_i)
        /*0070*/ 	.short	0x0380
        /*0072*/ 	.short	0x001c


	//----- nvinfo : EIATTR_SW_WAR
	.align		4
.L_85:
        /*0074*/ 	.byte	0x04, 0x36
        /*0076*/ 	.short	(.L_87 - .L_86)
.L_86:
        /*0078*/ 	.word	0x00000008
.L_87:


//--------------------- .nv.info._Z16matrix_transposePdS_ii --------------------------
	.section	.nv.info._Z16matrix_transposePdS_ii,"",@"SHT_CUDA_INFO"
	.sectionflags	@""
	.align	4


	//----- nvinfo : EIATTR_CUDA_API_VERSION
	.align		4
        /*0000*/ 	.byte	0x04, 0x37
        /*0002*/ 	.short	(.L_89 - .L_88)
.L_88:
        /*0004*/ 	.word	0x00000082


	//----- nvinfo : EIATTR_KPARAM_INFO
	.align		4
.L_89:
        /*0008*/ 	.byte	0x04, 0x17
        /*000a*/ 	.short	(.L_91 - .L_90)
.L_90:
        /*000c*/ 	.word	0x00000000
        /*0010*/ 	.short	0x0003
        /*0012*/ 	.short	0x0014
        /*0014*/ 	.byte	0x00, 0xf0, 0x11, 0x00


	//----- nvinfo : EIATTR_KPARAM_INFO
	.align		4
.L_91:
        /*0018*/ 	.byte	0x04, 0x17
        /*001a*/ 	.short	(.L_93 - .L_92)
.L_92:
        /*001c*/ 	.word	0x00000000
        /*0020*/ 	.short	0x0002
        /*0022*/ 	.short	0x0010
        /*0024*/ 	.byte	0x00, 0xf0, 0x11, 0x00


	//----- nvinfo : EIATTR_KPARAM_INFO
	.align		4
.L_93:
        /*0028*/ 	.byte	0x04, 0x17
        /*002a*/ 	.short	(.L_95 - .L_94)
.L_94:
        /*002c*/ 	.word	0x00000000
        /*0030*/ 	.short	0x0001
        /*0032*/ 	.short	0x0008
        /*0034*/ 	.byte	0x00, 0xf5, 0x21, 0x00


	//----- nvinfo : EIATTR_KPARAM_INFO
	.align		4
.L_95:
        /*0038*/ 	.byte	0x04, 0x17
        /*003a*/ 	.short	(.L_97 - .L_96)
.L_96:
        /*003c*/ 	.word	0x00000000
        /*0040*/ 	.short	0x0000
        /*0042*/ 	.short	0x0000
        /*0044*/ 	.byte	0x00, 0xf5, 0x21, 0x00


	//----- nvinfo : EIATTR_SPARSE_MMA_MASK
	.align		4
.L_97:
        /*0048*/ 	.byte	0x03, 0x50
        /*004a*/ 	.short	0x0000


	//----- nvinfo : EIATTR_MAXREG_COUNT
	.align		4
        /*004c*/ 	.byte	0x03, 0x1b
        /*004e*/ 	.short	0x00ff


	//----- nvinfo : EIATTR_MERCURY_ISA_VERSION
	.align		4
        /*0050*/ 	.byte	0x03, 0x5f
        /*0052*/ 	.short	0x0101


	//----- nvinfo : EIATTR_VRC_CTA_INIT_COUNT
	.align		4
        /*0054*/ 	.byte	0x02, 0x4a
	.zero		1
	.zero		1


	//----- nvinfo : EIATTR_EXIT_INSTR_OFFSETS
	.align		4
        /*0058*/ 	.byte	0x04, 0x1c
        /*005a*/ 	.short	(.L_99 - .L_98)


	//   ....[0]....
.L_98:
        /*005c*/ 	.word	0x000000c0


	//   ....[1]....
        /*0060*/ 	.word	0x00000160


	//----- nvinfo : EIATTR_CBANK_PARAM_SIZE
	.align		4
.L_99:
        /*0064*/ 	.byte	0x03, 0x19
        /*0066*/ 	.short	0x0018


	//----- nvinfo : EIATTR_PARAM_CBANK
	.align		4
        /*0068*/ 	.byte	0x04, 0x0a
        /*006a*/ 	.short	(.L_101 - .L_100)
	.align		4
.L_100:
        /*006c*/ 	.word	index@(.nv.constant0._Z16matrix_transposePdS_ii)
        /*0070*/ 	.short	0x0380
        /*0072*/ 	.short	0x0018


	//----- nvinfo : EIATTR_SW_WAR
	.align		4
.L_101:
        /*0074*/ 	.byte	0x04, 0x36
        /*0076*/ 	.short	(.L_103 - .L_102)
.L_102:
        /*0078*/ 	.word	0x00000008
.L_103:


//--------------------- .nv.info._Z24d_relu_matrix_mul_sharedPdS_S_S_iii --------------------------
	.section	.nv.info._Z24d_relu_matrix_mul_sharedPdS_S_S_iii,"",@"SHT_CUDA_INFO"
	.sectionflags	@""
	.align	4


	//----- nvinfo : EIATTR_CUDA_API_VERSION
	.align		4
        /*0000*/ 	.byte	0x04, 0x37
        /*0002*/ 	.short	(.L_105 - .L_104)
.L_104:
        /*0004*/ 	.word	0x00000082


	//----- nvinfo : EIATTR_KPARAM_INFO
	.align		4
.L_105:
        /*0008*/ 	.byte	0x04, 0x17
        /*000a*/ 	.short	(.L_107 - .L_106)
.L_106:
        /*000c*/ 	.word	0x00000000
        /*0010*/ 	.short	0x0006
        /*0012*/ 	.short	0x0028
        /*0014*/ 	.byte	0x00, 0xf0, 0x11, 0x00


	//----- nvinfo : EIATTR_KPARAM_INFO
	.align		4
.L_107:
        /*0018*/ 	.byte	0x04, 0x17
        /*001a*/ 	.short	(.L_109 - .L_108)
.L_108:
        /*001c*/ 	.word	0x00000000
        /*0020*/ 	.short	0x0005
        /*0022*/ 	.short	0x0024
        /*0024*/ 	.byte	0x00, 0xf0, 0x11, 0x00


	//----- nvinfo : EIATTR_KPARAM_INFO
	.align		4
.L_109:
        /*0028*/ 	.byte	0x04, 0x17
        /*002a*/ 	.short	(.L_111 - .L_110)
.L_110:
        /*002c*/ 	.word	0x00000000
        /*0030*/ 	.short	0x0004
        /*0032*/ 	.short	0x0020
        /*0034*/ 	.byte	0x00, 0xf0, 0x11, 0x00


	//----- nvinfo : EIATTR_KPARAM_INFO
	.align		4
.L_111:
        /*0038*/ 	.byte	0x04, 0x17
        /*003a*/ 	.short	(.L_113 - .L_112)
.L_112:
        /*003c*/ 	.word	0x00000000
        /*0040*/ 	.short	0x0003
        /*0042*/ 	.short	0x0018
        /*0044*/ 	.byte	0x00, 0xf5, 0x21, 0x00


	//----- nvinfo : EIATTR_KPARAM_INFO
	.align		4
.L_113:
        /*0048*/ 	.byte	0x04, 0x17
        /*004a*/ 	.short	(.L_115 - .L_114)
.L_114:
        /*004c*/ 	.word	0x00000000
        /*0050*/ 	.short	0x0002
        /*0052*/ 	.short	0x0010
        /*0054*/ 	.byte	0x00, 0xf5, 0x21, 0x00


	//----- nvinfo : EIATTR_KPARAM_INFO
	.align		4
.L_115:
        /*0058*/ 	.byte	0x04, 0x17
        /*005a*/ 	.short	(.L_117 - .L_116)
.L_116:
        /*005c*/ 	.word	0x00000000
        /*0060*/ 	.short	0x0001
        /*0062*/ 	.short	0x0008
        /*0064*/ 	.byte	0x00, 0xf5, 0x21, 0x00


	//----- nvinfo : EIATTR_KPARAM_INFO
	.align		4
.L_117:
        /*0068*/ 	.byte	0x04, 0x17
        /*006a*/ 	.short	(.L_119 - .L_118)
.L_118:
        /*006c*/ 	.word	0x00000000
        /*0070*/ 	.short	0x0000
        /*0072*/ 	.short	0x0000
        /*0074*/ 	.byte	0x00, 0xf5, 0x21, 0x00


	//----- nvinfo : EIATTR_SPARSE_MMA_MASK
	.align		4
.L_119:
        /*0078*/ 	.byte	0x03, 0x50
        /*007a*/ 	.short	0x0000


	//----- nvinfo : EIATTR_MAXREG_COUNT
	.align		4
        /*007c*/ 	.byte	0x03, 0x1b
        /*007e*/ 	.short	0x00ff


	//----- nvinfo : EIATTR_NUM_BARRIERS
	.align		4
        /*0080*/ 	.byte	0x02, 0x4c
        /*0082*/ 	.byte	0x01
	.zero		1


	//----- nvinfo : EIATTR_MERCURY_ISA_VERSION
	.align		4
        /*0084*/ 	.byte	0x03, 0x5f
        /*0086*/ 	.short	0x0101


	//----- nvinfo : EIATTR_VRC_CTA_INIT_COUNT
	.align		4
        /*0088*/ 	.byte	0x02, 0x4a
	.zero		1
	.zero		1


	//----- nvinfo : EIATTR_EXIT_INSTR_OFFSETS
	.align		4
        /*008c*/ 	.byte	0x04, 0x1c
        /*008e*/ 	.short	(.L_121 - .L_120)


	//   ....[0]....
.L_120:
        /*0090*/ 	.word	0x00000b50


	//   ....[1]....
        /*0094*/ 	.word	0x00000c00


	//----- nvinfo : EIATTR_CBANK_PARAM_SIZE
	.align		4
.L_121:
        /*0098*/ 	.byte	0x03, 0x19
        /*009a*/ 	.short	0x002c


	//----- nvinfo : EIATTR_PARAM_CBANK
	.align		4
        /*009c*/ 	.byte	0x04, 0x0a
        /*009e*/ 	.short	(.L_123 - .L_122)
	.align		4
.L_122:
        /*00a0*/ 	.word	index@(.nv.constant0._Z24d_relu_matrix_mul_sharedPdS_S_S_iii)
        /*00a4*/ 	.short	0x0380
        /*00a6*/ 	.short	0x002c


	//----- nvinfo : EIATTR_SW_WAR
	.align		4
.L_123:
        /*00a8*/ 	.byte	0x04, 0x36
        /*00aa*/ 	.short	(.L_125 - .L_124)
.L_124:
        /*00ac*/ 	.word	0x00000008
.L_125:


//--------------------- .nv.info._Z22relu_matrix_mul_sharedPdS_S_iii --------------------------
	.section	.nv.info._Z22relu_matrix_mul_sharedPdS_S_iii,"",@"SHT_CUDA_INFO"
	.sectionflags	@""
	.align	4


	//----- nvinfo : EIATTR_CUDA_API_VERSION
	.align		4
        /*0000*/ 	.byte	0x04, 0x37
        /*0002*/ 	.short	(.L_127 - .L_126)
.L_126:
        /*0004*/ 	.word	0x00000082


	//----- nvinfo : EIATTR_KPARAM_INFO
	.align		4
.L_127:
        /*0008*/ 	.byte	0x04, 0x17
        /*000a*/ 	.short	(.L_129 - .L_128)
.L_128:
        /*000c*/ 	.word	0x00000000
        /*0010*/ 	.short	0x0005
        /*0012*/ 	.short	0x0020
        /*0014*/ 	.byte	0x00, 0xf0, 0x11, 0x00


	//----- nvinfo : EIATTR_KPARAM_INFO
	.align		4
.L_129:
        /*0018*/ 	.byte	0x04, 0x17
        /*001a*/ 	.short	(.L_131 - .L_130)
.L_130:
        /*001c*/ 	.word	0x00000000
        /*0020*/ 	.short	0x0004
        /*0022*/ 	.short	0x001c
        /*0024*/ 	.byte	0x00, 0xf0, 0x11, 0x00


	//----- nvinfo : EIATTR_KPARAM_INFO
	.align		4
.L_131:
        /*0028*/ 	.byte	0x04, 0x17
        /*002a*/ 	.short	(.L_133 - .L_132)
.L_132:
        /*002c*/ 	.word	0x00000000
        /*0030*/ 	.short	0x0003
        /*0032*/ 	.short	0x0018
        /*0034*/ 	.byte	0x00, 0xf0, 0x11, 0x00


	//----- nvinfo : EIATTR_KPARAM_INFO
	.align		4
.L_133:
        /*0038*/ 	.byte	0x04, 0x17
        /*003a*/ 	.short	(.L_135 - .L_134)
.L_134:
        /*003c*/ 	.word	0x00000000
        /*0040*/ 	.short	0x0002
        /*0042*/ 	.short	0x0010
        /*0044*/ 	.byte	0x00, 0xf5, 0x21, 0x00


	//----- nvinfo : EIATTR_KPARAM_INFO
	.align		4
.L_135:
        /*0048*/ 	.byte	0x04, 0x17
        /*004a*/ 	.short	(.L_137 - .L_136)
.L_136:
        /*004c*/ 	.word	0x00000000
        /*0050*/ 	.short	0x0001
        /*0052*/ 	.short	0x0008
        /*0054*/ 	.byte	0x00, 0xf5, 0x21, 0x00


	//----- nvinfo : EIATTR_KPARAM_INFO
	.align		4
.L_137:
        /*0058*/ 	.byte	0x04, 0x17
        /*005a*/ 	.short	(.L_139 - .L_138)
.L_138:
        /*005c*/ 	.word	0x00000000
        /*0060*/ 	.short	0x0000
        /*0062*/ 	.short	0x0000
        /*0064*/ 	.byte	0x00, 0xf5, 0x21, 0x00


	//----- nvinfo : EIATTR_SPARSE_MMA_MASK
	.align		4
.L_139:
        /*0068*/ 	.byte	0x03, 0x50
        /*006a*/ 	.short	0x0000


	//----- nvinfo : EIATTR_MAXREG_COUNT
	.align		4
        /*006c*/ 	.byte	0x03, 0x1b
        /*006e*/ 	.short	0x00ff


	//----- nvinfo : EIATTR_NUM_BARRIERS
	.align		4
        /*0070*/ 	.byte	0x02, 0x4c
        /*0072*/ 	.byte	0x01
	.zero		1


	//----- nvinfo : EIATTR_MERCURY_ISA_VERSION
	.align		4
        /*0074*/ 	.byte	0x03, 0x5f
        /*0076*/ 	.short	0x0101


	//----- nvinfo : EIATTR_VRC_CTA_INIT_COUNT
	.align		4
        /*0078*/ 	.byte	0x02, 0x4a
	.zero		1
	.zero		1


	//----- nvinfo : EIATTR_EXIT_INSTR_OFFSETS
	.align		4
        /*007c*/ 	.byte	0x04, 0x1c
        /*007e*/ 	.short	(.L_141 - .L_140)


	//   ....[0]....
.L_140:
        /*0080*/ 	.word	0x00000ba0


	//   ....[1]....
        /*0084*/ 	.word	0x00000c70


	//----- nvinfo : EIATTR_CBANK_PARAM_SIZE
	.align		4
.L_141:
        /*0088*/ 	.byte	0x03, 0x19
        /*008a*/ 	.short	0x0024


	//----- nvinfo : EIATTR_PARAM_CBANK
	.align		4
        /*008c*/ 	.byte	0x04, 0x0a
        /*008e*/ 	.short	(.L_143 - .L_142)
	.align		4
.L_142:
        /*0090*/ 	.word	index@(.nv.constant0._Z22relu_matrix_mul_sharedPdS_S_iii)
        /*0094*/ 	.short	0x0380
        /*0096*/ 	.short	0x0024


	//----- nvinfo : EIATTR_SW_WAR
	.align		4
.L_143:
        /*0098*/ 	.byte	0x04, 0x36
        /*009a*/ 	.short	(.L_145 - .L_144)
.L_144:
        /*009c*/ 	.word	0x00000008
.L_145:


//--------------------- .nv.info._Z17matrix_mul_sharedPdS_S_iii --------------------------
	.section	.nv.info._Z17matrix_mul_sharedPdS_S_iii,"",@"SHT_CUDA_INFO"
	.sectionflags	@""
	.align	4


	//----- nvinfo : EIATTR_CUDA_API_VERSION
	.align		4
        /*0000*/ 	.byte	0x04, 0x37
        /*0002*/ 	.short	(.L_147 - .L_146)
.L_146:
        /*0004*/ 	.word	0x00000082


	//----- nvinfo : EIATTR_KPARAM_INFO
	.align		4
.L_147:
        /*0008*/ 	.byte	0x04, 0x17
        /*000a*/ 	.short	(.L_149 - .L_148)
.L_148:
        /*000c*/ 	.word	0x00000000
        /*0010*/ 	.short	0x0005
        /*0012*/ 	.short	0x0020
        /*0014*/ 	.byte	0x00, 0xf0, 0x11, 0x00


	//----- nvinfo : EIATTR_KPARAM_INFO
	.align		4
.L_149:
        /*0018*/ 	.byte	0x04, 0x17
        /*001a*/ 	.short	(.L_151 - .L_150)
.L_150:
        /*001c*/ 	.word	0x00000000
        /*0020*/ 	.short	0x0004
        /*0022*/ 	.short	0x001c
        /*0024*/ 	.byte	0x00, 0xf0, 0x11, 0x00


	//----- nvinfo : EIATTR_KPARAM_INFO
	.align		4
.L_151:
        /*0028*/ 	.byte	0x04, 0x17
        /*002a*/ 	.short	(.L_153 - .L_152)
.L_152:
        /*002c*/ 	.word	0x00000000
        /*0030*/ 	.short	0x0003
        /*0032*/ 	.short	0x0018
        /*0034*/ 	.byte	0x00, 0xf0, 0x11, 0x00


	//----- nvinfo : EIATTR_KPARAM_INFO
	.align		4
.L_153:
        /*0038*/ 	.byte	0x04, 0x17
        /*003a*/ 	.short	(.L_155 - .L_154)
.L_154:
        /*003c*/ 	.word	0x00000000
        /*0040*/ 	.short	0x0002
        /*0042*/ 	.short	0x0010
        /*0044*/ 	.byte	0x00, 0xf5, 0x21, 0x00


	//----- nvinfo : EIATTR_KPARAM_INFO
	.align		4
.L_155:
        /*0048*/ 	.byte	0x04, 0x17
        /*004a*/ 	.short	(.L_157 - .L_156)
.L_156:
        /*004c*/ 	.word	0x00000000
        /*0050*/ 	.short	0x0001
        /*0052*/ 	.short	0x0008
        /*0054*/ 	.byte	0x00, 0xf5, 0x21, 0x00


	//----- nvinfo : EIATTR_KPARAM_INFO
	.align		4
.L_157:
        /*0058*/ 	.byte	0x04, 0x17
        /*005a*/ 	.short	(.L_159 - .L_158)
.L_158:
        /*005c*/ 	.word	0x00000000
        /*0060*/ 	.short	0x0000
        /*0062*/ 	.short	0x0000
        /*0064*/ 	.byte	0x00, 0xf5, 0x21, 0x00


	//----- nvinfo : EIATTR_SPARSE_MMA_MASK
	.align		4
.L_159:
        /*0068*/ 	.byte	0x03, 0x50
        /*006a*/ 	.short	0x0000


	//----- nvinfo : EIATTR_MAXREG_COUNT
	.align		4
        /*006c*/ 	.byte	0x03, 0x1b
        /*006e*/ 	.short	0x00ff


	//----- nvinfo : EIATTR_NUM_BARRIERS
	.align		4
        /*0070*/ 	.byte	0x02, 0x4c
        /*0072*/ 	.byte	0x01
	.zero		1


	//----- nvinfo : EIATTR_MERCURY_ISA_VERSION
	.align		4
        /*0074*/ 	.byte	0x03, 0x5f
        /*0076*/ 	.short	0x0101


	//----- nvinfo : EIATTR_VRC_CTA_INIT_COUNT
	.align		4
        /*0078*/ 	.byte	0x02, 0x4a
	.zero		1
	.zero		1


	//----- nvinfo : EIATTR_EXIT_INSTR_OFFSETS
	.align		4
        /*007c*/ 	.byte	0x04, 0x1c
        /*007e*/ 	.short	(.L_161 - .L_160)


	//   ....[0]....
.L_160:
        /*0080*/ 	.word	0x00000ba0


	//   ....[1]....
        /*0084*/ 	.word	0x00000bf0


	//----- nvinfo : EIATTR_CBANK_PARAM_SIZE
	.align		4
.L_161:
        /*0088*/ 	.byte	0x03, 0x19
        /*008a*/ 	.short	0x0024


	//----- nvinfo : EIATTR_PARAM_CBANK
	.align		4
        /*008c*/ 	.byte	0x04, 0x0a
        /*008e*/ 	.short	(.L_163 - .L_162)
	.align		4
.L_162:
        /*0090*/ 	.word	index@(.nv.constant0._Z17matrix_mul_sharedPdS_S_iii)
        /*0094*/ 	.short	0x0380
        /*0096*/ 	.short	0x0024


	//----- nvinfo : EIATTR_SW_WAR
	.align		4
.L_163:
        /*0098*/ 	.byte	0x04, 0x36
        /*009a*/ 	.short	(.L_165 - .L_164)
.L_164:
        /*009c*/ 	.word	0x00000008
.L_165:


//--------------------- .nv.callgraph             --------------------------
	.section	.nv.callgraph,"",@"SHT_CUDA_CALLGRAPH"
	.align	4
	.sectionentsize	8
	.align		4
        /*0000*/ 	.word	0x00000000
	.align		4
        /*0004*/ 	.word	0xffffffff
	.align		4
        /*0008*/ 	.word	0x00000000
	.align		4
        /*000c*/ 	.word	0xfffffffe
	.align		4
        /*0010*/ 	.word	0x00000000
	.align		4
        /*0014*/ 	.word	0xfffffffd
	.align		4
        /*0018*/ 	.word	0x00000000
	.align		4
        /*001c*/ 	.word	0xfffffffc


//--------------------- .text._Z6squarePdS_i      --------------------------
	.section	.text._Z6squarePdS_i,"ax",@progbits
	.align	128
        .global         _Z6squarePdS_i
        .type           _Z6squarePdS_i,@function
        .size           _Z6squarePdS_i,(.L_x_28 - _Z6squarePdS_i)
        .other          _Z6squarePdS_i,@"STO_CUDA_ENTRY STV_DEFAULT"
_Z6squarePdS_i:
.text._Z6squarePdS_i:
[----:B------:R-:W-:Y:S01]  /*0000*/  LDC R1, c[0x0][0x37c] ;  /* 0x0000df00ff017b82 */ /* 0x000fe20000000800 */
[----:B------:R-:W0:Y:S07]  /*0010*/  S2R R0, SR_TID.X ;  /* 0x0000000000007919 */ /* 0x000e2e0000002100 */
[----:B------:R-:W0:Y:S01]  /*0020*/  S2UR UR4, SR_CTAID.X ;  /* 0x00000000000479c3 */ /* 0x000e220000002500 */
[----:B------:R-:W1:Y:S07]  /*0030*/  LDCU UR5, c[0x0][0x390] ;  /* 0x00007200ff0577ac */ /* 0x000e6e0008000800 */
[----:B------:R-:W0:Y:S02]  /*0040*/  LDC R9, c[0x0][0x360] ;  /* 0x0000d800ff097b82 */ /* 0x000e240000000800 */
[----:B0-----:R-:W-:-:S05]  /*0050*/  IMAD R9, R9, UR4, R0 ;  /* 0x0000000409097c24 */ /* 0x001fca000f8e0200 */
[----:B-1----:R-:W-:-:S13]  /*0060*/  ISETP.GE.AND P0, PT, R9, UR5, PT ;  /* 0x0000000509007c0c */ /* 0x002fda000bf06270 */
[----:B------:R-:W-:Y:S05]  /*0070*/  @P0 EXIT ;  /* 0x000000000000094d */ /* 0x000fea0003800000 */
[----:B------:R-:W0:Y:S01]  /*0080*/  LDC.64 R2, c[0x0][0x388] ;  /* 0x0000e200ff027b82 */ /* 0x000e220000000a00 */
[----:B------:R-:W1:Y:S07]  /*0090*/  LDCU.64 UR4, c[0x0][0x358] ;  /* 0x00006b00ff0477ac */ /* 0x000e6e0008000a00 */
[----:B------:R-:W2:Y:S01]  /*00a0*/  LDC.64 R6, c[0x0][0x380] ;  /* 0x0000e000ff067b82 */ /* 0x000ea20000000a00 */
[----:B0-----:R-:W-:-:S06]  /*00b0*/  IMAD.WIDE R2, R9, 0x8, R2 ;  /* 0x0000000809027825 */ /* 0x001fcc00078e0202 */
[----:B-1----:R-:W3:Y:S01]  /*00c0*/  LDG.E.64 R2, desc[UR4][R2.64] ;  /* 0x0000000402027981 */ /* 0x002ee2000c1e1b00 */
[----:B--2---:R-:W-:Y:S01]  /*00d0*/  IMAD.WIDE R6, R9, 0x8, R6 ;  /* 0x0000000809067825 */ /* 0x004fe200078e0206 */
[----:B---3--:R-:W-:-:S07]  /*00e0*/  DMUL R4, R2, R2 ;  /* 0x0000000202047228 */ /* 0x008fce0000000000 */
[----:B------:R-:W-:Y:S01]  /*00f0*/  STG.E.64 desc[UR4][R6.64], R4 ;  /* 0x0000000406007986 */ /* 0x000fe2000c101b04 */
[----:B------:R-:W-:Y:S05]  /*0100*/  EXIT ;  /* 0x000000000000794d */ /* 0x000fea0003800000 */
.L_x_0:
[----:B------:R-:W-:-:S00]  /*0110*/  BRA `(.L_x_0) ;  /* 0xfffffffc00fc7947 */ /* 0x000fc0000383ffff */
[----:B------:R-:W-:-:S00]  /*0120*/  NOP ;  /* 0x0000000000007918 */ /* 0x000fc00000000000 */
        /* <DEDUP_REMOVED lines=13> */
.L_x_28:


//--------------------- .text._Z6updatePdS_di     --------------------------
	.section	.text._Z6updatePdS_di,"ax",@progbits
	.align	128
        .global         _Z6updatePdS_di
        .type           _Z6updatePdS_di,@function
        .size           _Z6updatePdS_di,(.L_x_29 - _Z6updatePdS_di)
        .other          _Z6updatePdS_di,@"STO_CUDA_ENTRY STV_DEFAULT"
_Z6updatePdS_di:
.text._Z6updatePdS_di:
        /* <DEDUP_REMOVED lines=9> */
[----:B------:R-:W1:Y:S01]  /*0090*/  LDCU.64 UR4, c[0x0][0x358] ;  /* 0x00006b00ff0477ac */ /* 0x000e620008000a00 */
[----:B------:R-:W2:Y:S06]  /*00a0*/  LDCU.64 UR6, c[0x0][0x390] ;  /* 0x00007200ff0677ac */ /* 0x000eac0008000a00 */
[----:B------:R-:W3:Y:S01]  /*00b0*/  LDC.64 R4, c[0x0][0x380] ;  /* 0x0000e000ff047b82 */ /* 0x000ee20000000a00 */
[----:B0-----:R-:W-:-:S06]  /*00c0*/  IMAD.WIDE R2, R7, 0x8, R2 ;  /* 0x0000000807027825 */ /* 0x001fcc00078e0202 */
[----:B-1----:R-:W2:Y:S01]  /*00d0*/  LDG.E.64 R2, desc[UR4][R2.64] ;  /* 0x0000000402027981 */ /* 0x002ea2000c1e1b00 */
[----:B---3--:R-:W-:-:S05]  /*00e0*/  IMAD.WIDE R4, R7, 0x8, R4 ;  /* 0x0000000807047825 */ /* 0x008fca00078e0204 */
[----:B------:R-:W2:Y:S02]  /*00f0*/  LDG.E.64 R6, desc[UR4][R4.64] ;  /* 0x0000000404067981 */ /* 0x000ea4000c1e1b00 */
[----:B--2---:R-:W-:-:S07]  /*0100*/  DFMA R6, -R2, UR6, R6 ;  /* 0x0000000602067c2b */ /* 0x004fce0008000106 */
[----:B------:R-:W-:Y:S01]  /*0110*/  STG.E.64 desc[UR4][R4.64], R6 ;  /* 0x0000000604007986 */ /* 0x000fe2000c101b04 */
[----:B------:R-:W-:Y:S05]  /*0120*/  EXIT ;  /* 0x000000000000794d */ /* 0x000fea0003800000 */
.L_x_1:
        /* <DEDUP_REMOVED lines=13> */
.L_x_29:


//--------------------- .text._Z10vector_subPdS_S_i --------------------------
	.section	.text._Z10vector_subPdS_S_i,"ax",@progbits
	.align	128
        .global         _Z10vector_subPdS_S_i
        .type           _Z10vector_subPdS_S_i,@function
        .size           _Z10vector_subPdS_S_i,(.L_x_30 - _Z10vector_subPdS_S_i)
        .other          _Z10vector_subPdS_S_i,@"STO_CUDA_ENTRY STV_DEFAULT"
_Z10vector_subPdS_S_i:
.text._Z10vector_subPdS_S_i:
        /* <DEDUP_REMOVED lines=10> */
[----:B------:R-:W2:Y:S08]  /*00a0*/  LDC.64 R4, c[0x0][0x390] ;  /* 0x0000e400ff047b82 */ /* 0x000eb00000000a00 */
[----:B------:R-:W3:Y:S01]  /*00b0*/  LDC.64 R8, c[0x0][0x380] ;  /* 0x0000e000ff087b82 */ /* 0x000ee20000000a00 */
[----:B0-----:R-:W-:-:S06]  /*00c0*/  IMAD.WIDE R2, R11, 0x8, R2 ;  /* 0x000000080b027825 */ /* 0x001fcc00078e0202 */
[----:B-1----:R-:W4:Y:S01]  /*00d0*/  LDG.E.64 R2, desc[UR4][R2.64] ;  /* 0x0000000402027981 */ /* 0x002f22000c1e1b00 */
[----:B--2---:R-:W-:-:S06]  /*00e0*/  IMAD.WIDE R4, R11, 0x8, R4 ;  /* 0x000000080b047825 */ /* 0x004fcc00078e0204 */
[----:B------:R-:W4:Y:S01]  /*00f0*/  LDG.E.64 R4, desc[UR4][R4.64] ;  /* 0x0000000404047981 */ /* 0x000f22000c1e1b00 */
[----:B---3--:R-:W-:Y:S01]  /*0100*/  IMAD.WIDE R8, R11, 0x8, R8 ;  /* 0x000000080b087825 */ /* 0x008fe200078e0208 */
[----:B----4-:R-:W-:-:S07]  /*0110*/  DADD R6, R2, -R4 ;  /* 0x0000000002067229 */ /* 0x010fce0000000804 */
[----:B------:R-:W-:Y:S01]  /*0120*/  STG.E.64 desc[UR4][R8.64], R6 ;  /* 0x0000000608007986 */ /* 0x000fe2000c101b04 */
[----:B------:R-:W-:Y:S05]  /*0130*/  EXIT ;  /* 0x000000000000794d */ /* 0x000fea0003800000 */
.L_x_2:
        /* <DEDUP_REMOVED lines=12> */
.L_x_30:


//--------------------- .text._Z16matrix_transposePdS_ii --------------------------
	.section	.text._Z16matrix_transposePdS_ii,"ax",@progbits
	.align	128
        .global         _Z16matrix_transposePdS_ii
        .type           _Z16matrix_transposePdS_ii,@function
        .size           _Z16matrix_transposePdS_ii,(.L_x_31 - _Z16matrix_transposePdS_ii)
        .other          _Z16matrix_transposePdS_ii,@"STO_CUDA_ENTRY STV_DEFAULT"
_Z16matrix_transposePdS_ii:
.text._Z16matrix_transposePdS_ii:
[----:B------:R-:W-:Y:S01]  /*0000*/  LDC R1, c[0x0][0x37c] ;  /* 0x0000df00ff017b82 */ /* 0x000fe20000000800 */
[----:B------:R-:W0:Y:S07]  /*0010*/  S2R R2, SR_TID.X ;  /* 0x0000000000027919 */ /* 0x000e2e0000002100 */
[----:B------:R-:W1:Y:S01]  /*0020*/  LDC R0, c[0x0][0x364] ;  /* 0x0000d900ff007b82 */ /* 0x000e620000000800 */
[----:B------:R-:W2:Y:S01]  /*0030*/  LDCU.64 UR6, c[0x0][0x390] ;  /* 0x00007200ff0677ac */ /* 0x000ea20008000a00 */
[----:B------:R-:W1:Y:S06]  /*0040*/  S2R R3, SR_TID.Y ;  /* 0x0000000000037919 */ /* 0x000e6c0000002200 */
[----:B------:R-:W0:Y:S08]  /*0050*/  S2UR UR5, SR_CTAID.X ;  /* 0x00000000000579c3 */ /* 0x000e300000002500 */
[----:B------:R-:W0:Y:S08]  /*0060*/  LDC R7, c[0x0][0x360] ;  /* 0x0000d800ff077b82 */ /* 0x000e300000000800 */
[----:B------:R-:W1:Y:S01]  /*0070*/  S2UR UR4, SR_CTAID.Y ;  /* 0x00000000000479c3 */ /* 0x000e620000002600 */
[----:B0-----:R-:W-:-:S05]  /*0080*/  IMAD R7, R7, UR5, R2 ;  /* 0x0000000507077c24 */ /* 0x001fca000f8e0202 */
[----:B--2---:R-:W-:Y:S01]  /*0090*/  ISETP.GE.AND P0, PT, R7, UR7, PT ;  /* 0x0000000707007c0c */ /* 0x004fe2000bf06270 */
[----:B-1----:R-:W-:-:S05]  /*00a0*/  IMAD R0, R0, UR4, R3 ;  /* 0x0000000400007c24 */ /* 0x002fca000f8e0203 */
[----:B------:R-:W-:-:S13]  /*00b0*/  ISETP.GE.OR P0, PT, R0, UR6, P0 ;  /* 0x0000000600007c0c */ /* 0x000fda0008706670 */
[----:B------:R-:W-:Y:S05]  /*00c0*/  @P0 EXIT ;  /* 0x000000000000094d */ /* 0x000fea0003800000 */
[----:B------:R-:W0:Y:S01]  /*00d0*/  LDC.64 R2, c[0x0][0x388] ;  /* 0x0000e200ff027b82 */ /* 0x000e220000000a00 */
[----:B------:R-:W1:Y:S01]  /*00e0*/  LDCU.64 UR4, c[0x0][0x358] ;  /* 0x00006b00ff0477ac */ /* 0x000e620008000a00 */
[----:B------:R-:W-:-:S04]  /*00f0*/  IMAD R5, R7, UR6, R0 ;  /* 0x0000000607057c24 */ /* 0x000fc8000f8e0200 */
[----:B0-----:R-:W-:Y:S02]  /*0100*/  IMAD.WIDE R2, R5, 0x8, R2 ;  /* 0x0000000805027825 */ /* 0x001fe400078e0202 */
[----:B------:R-:W0:Y:S04]  /*0110*/  LDC.64 R4, c[0x0][0x380] ;  /* 0x0000e000ff047b82 */ /* 0x000e280000000a00 */
[----:B-1----:R-:W2:Y:S01]  /*0120*/  LDG.E.64 R2, desc[UR4][R2.64] ;  /* 0x0000000402027981 */ /* 0x002ea2000c1e1b00 */
[----:B------:R-:W-:-:S04]  /*0130*/  IMAD R7, R0, UR7, R7 ;  /* 0x0000000700077c24 */ /* 0x000fc8000f8e0207 */
[----:B0-----:R-:W-:-:S05]  /*0140*/  IMAD.WIDE R4, R7, 0x8, R4 ;  /* 0x0000000807047825 */ /* 0x001fca00078e0204 */
[----:B--2---:R-:W-:Y:S01]  /*0150*/  STG.E.64 desc[UR4][R4.64], R2 ;  /* 0x0000000204007986 */ /* 0x004fe2000c101b04 */
[----:B------:R-:W-:Y:S05]  /*0160*/  EXIT ;  /* 0x000000000000794d */ /* 0x000fea0003800000 */
.L_x_3:
        /* <DEDUP_REMOVED lines=9> */
.L_x_31:


//--------------------- .text._Z24d_relu_matrix_mul_sharedPdS_S_S_iii --------------------------
	.section	.text._Z24d_relu_matrix_mul_sharedPdS_S_S_iii,"ax",@progbits
	.align	128
        .global         _Z24d_relu_matrix_mul_sharedPdS_S_S_iii
        .type           _Z24d_relu_matrix_mul_sharedPdS_S_S_iii,@function
        .size           _Z24d_relu_matrix_mul_sharedPdS_S_S_iii,(.L_x_32 - _Z24d_relu_matrix_mul_sharedPdS_S_S_iii)
        .other          _Z24d_relu_matrix_mul_sharedPdS_S_S_iii,@"STO_CUDA_ENTRY STV_DEFAULT"
_Z24d_relu_matrix_mul_sharedPdS_S_S_iii:
.text._Z24d_relu_matrix_mul_sharedPdS_S_S_iii:
[----:B------:R-:W-:Y:S01]  /*0000*/  LDC R1, c[0x0][0x37c] ;  /* 0x0000df00ff017b82 */ /* 0x000fe20000000800 */
[----:B------:R-:W0:Y:S01]  /*0010*/  S2R R0, SR_TID.Y ;  /* 0x0000000000007919 */ /* 0x000e220000002200 */
[----:B------:R-:W1:Y:S06]  /*0020*/  LDCU UR8, c[0x0][0x3a4] ;  /* 0x00007480ff0877ac */ /* 0x000e6c0008000800 */
[----:B------:R-:W0:Y:S01]  /*0030*/  LDC R19, c[0x0][0x364] ;  /* 0x0000d900ff137b82 */ /* 0x000e220000000800 */
[----:B------:R-:W-:Y:S01]  /*0040*/  CS2R R22, SRZ ;  /* 0x0000000000167805 */ /* 0x000fe2000001ff00 */
[----:B------:R-:W2:Y:S01]  /*0050*/  S2R R2, SR_TID.X ;  /* 0x0000000000027919 */ /* 0x000ea20000002100 */
[----:B------:R-:W3:Y:S05]  /*0060*/  LDCU.64 UR14, c[0x0][0x358] ;  /* 0x00006b00ff0e77ac */ /* 0x000eea0008000a00 */
[----:B------:R-:W0:Y:S08]  /*0070*/  S2UR UR4, SR_CTAID.Y ;  /* 0x00000000000479c3 */ /* 0x000e300000002600 */
[----:B------:R-:W2:Y:S01]  /*0080*/  S2UR UR5, SR_CTAID.X ;  /* 0x00000000000579c3 */ /* 0x000ea20000002500 */
[----:B-1----:R-:W-:-:S07]  /*0090*/  UISETP.GE.AND UP0, UPT, UR8, -0x1e, UPT ;  /* 0xffffffe20800788c */ /* 0x002fce000bf06270 */
[----:B------:R-:W2:Y:S01]  /*00a0*/  LDC R3, c[0x0][0x360] ;  /* 0x0000d800ff037b82 */ /* 0x000ea20000000800 */
[----:B0-----:R-:W-:Y:S02]  /*00b0*/  IMAD R19, R19, UR4, R0 ;  /* 0x0000000413137c24 */ /* 0x001fe4000f8e0200 */
[----:B--2---:R-:W-:Y:S01]  /*00c0*/  IMAD R18, R3, UR5, R2 ;  /* 0x0000000503127c24 */ /* 0x004fe2000f8e0202 */
[----:B---3--:R-:W-:Y:S06]  /*00d0*/  BRA.U !UP0, `(.L_x_4) ;  /* 0x00000009088c7547 */ /* 0x008fec000b800000 */
[----:B------:R-:W0:Y:S01]  /*00e0*/  S2UR UR9, SR_CgaCtaId ;  /* 0x00000000000979c3 */ /* 0x000e220000008800 */
[----:B------:R-:W-:Y:S01]  /*00f0*/  UMOV UR6, 0x400 ;  /* 0x0000040000067882 */ /* 0x000fe20000000000 */
[----:B------:R-:W-:Y:S01]  /*0100*/  UIADD3 UR4, UPT, UPT, UR8, -0x1, URZ ;  /* 0xffffffff08047890 */ /* 0x000fe2000fffe0ff */
[----:B------:R-:W-:Y:S01]  /*0110*/  IMAD.MOV.U32 R3, RZ, RZ, RZ ;  /* 0x000000ffff037224 */ /* 0x000fe200078e00ff */
[----:B------:R-:W-:Y:S01]  /*0120*/  UIADD3 UR7, UPT, UPT, UR6, 0x2000, URZ ;  /* 0x0000200006077890 */ /* 0x000fe2000fffe0ff */
[----:B------:R-:W-:Y:S01]  /*0130*/  CS2R R22, SRZ ;  /* 0x0000000000167805 */ /* 0x000fe2000001ff00 */
[----:B------:R-:W-:Y:S02]  /*0140*/  USHF.R.S32.HI UR5, URZ, 0x1f, UR4 ;  /* 0x0000001fff057899 */ /* 0x000fe40008011404 */
[----:B------:R-:W-:Y:S02]  /*0150*/  ULOP3.LUT UR12, UR8, 0x7ffffff0, URZ, 0xc0, !UPT ;  /* 0x7ffffff0080c7892 */ /* 0x000fe4000f8ec0ff */
[----:B------:R-:W-:-:S02]  /*0160*/  ULEA.HI UR5, UR5, UR4, URZ, 0x5 ;  /* 0x0000000405057291 */ /* 0x000fc4000f8f28ff */
[----:B------:R-:W-:Y:S02]  /*0170*/  ULOP3.LUT UR10, UR8, 0xf, URZ, 0xc0, !UPT ;  /* 0x0000000f080a7892 */ /* 0x000fe4000f8ec0ff */
[----:B------:R-:W-:Y:S02]  /*0180*/  ULOP3.LUT UR11, UR8, 0x7, URZ, 0xc0, !UPT ;  /* 0x00000007080b7892 */ /* 0x000fe4000f8ec0ff */
[----:B------:R-:W-:Y:S02]  /*0190*/  ULOP3.LUT UR8, UR8, 0x3, URZ, 0xc0, !UPT ;  /* 0x0000000308087892 */ /* 0x000fe4000f8ec0ff */
[----:B------:R-:W-:Y:S02]  /*01a0*/  USHF.R.S32.HI UR5, URZ, 0x5, UR5 ;  /* 0x00000005ff057899 */ /* 0x000fe40008011405 */
[----:B0-----:R-:W-:Y:S02]  /*01b0*/  ULEA UR6, UR9, UR6, 0x18 ;  /* 0x0000000609067291 */ /* 0x001fe4000f8ec0ff */
[----:B------:R-:W-:-:S02]  /*01c0*/  ULEA UR7, UR9, UR7, 0x18 ;  /* 0x0000000709077291 */ /* 0x000fc4000f8ec0ff */
[----:B------:R-:W-:Y:S02]  /*01d0*/  UIADD3 UR9, UPT, UPT, -UR12, URZ, URZ ;  /* 0x000000ff0c097290 */ /* 0x000fe4000fffe1ff */
[----:B------:R-:W-:Y:S02]  /*01e0*/  LEA R17, R2, UR6, 0x8 ;  /* 0x0000000602117c11 */ /* 0x000fe4000f8e40ff */
[C---:B------:R-:W-:Y:S02]  /*01f0*/  LEA R7, R0.reuse, UR7, 0x3 ;  /* 0x0000000700077c11 */ /* 0x040fe4000f8e18ff */
[----:B------:R-:W-:Y:S01]  /*0200*/  IADD3 R5, PT, PT, R17, 0x40, RZ ;  /* 0x0000004011057810 */ /* 0x000fe20007ffe0ff */
[----:B------:R-:W-:Y:S02]  /*0210*/  IMAD R16, R0, 0x8, R17 ;  /* 0x0000000800107824 */ /* 0x000fe400078e0211 */
[----:B------:R-:W-:Y:S02]  /*0220*/  IMAD R6, R2, 0x100, R7 ;  /* 0x0000010002067824 */ /* 0x000fe400078e0207 */
[----:B------:R-:W-:-:S07]  /*0230*/  VIADD R4, R7, 0x800 ;  /* 0x0000080007047836 */ /* 0x000fce0000000000 */
.L_x_10:
[----:B0-----:R-:W0:Y:S01]  /*0240*/  LDCU.64 UR6, c[0x0][0x3a0] ;  /* 0x00007400ff0677ac */ /* 0x001e220008000a00 */
[C---:B------:R-:W-:Y:S01]  /*0250*/  LEA R11, R3.reuse, R0, 0x5 ;  /* 0x00000000030b7211 */ /* 0x040fe200078e28ff */
[----:B------:R-:W-:Y:S01]  /*0260*/  IMAD R10, R3, 0x20, R2 ;  /* 0x00000020030a7824 */ /* 0x000fe200078e0202 */
[----:B------:R-:W-:Y:S01]  /*0270*/  CS2R R14, SRZ ;  /* 0x00000000000e7805 */ /* 0x000fe2000001ff00 */
[----:B------:R-:W1:Y:S01]  /*0280*/  LDCU UR4, c[0x0][0x3a8] ;  /* 0x00007500ff0477ac */ /* 0x000e620008000800 */
[----:B0-----:R-:W-:Y:S02]  /*0290*/  ISETP.GE.AND P1, PT, R11, UR7, PT ;  /* 0x000000070b007c0c */ /* 0x001fe4000bf26270 */
[----:B-1----:R-:W-:Y:S02]  /*02a0*/  ISETP.GE.AND P0, PT, R19, UR4, PT ;  /* 0x0000000413007c0c */ /* 0x002fe4000bf06270 */
[----:B------:R-:W-:Y:S02]  /*02b0*/  ISETP.GE.OR P1, PT, R18, UR6, P1 ;  /* 0x0000000612007c0c */ /* 0x000fe40008f26670 */
[----:B------:R-:W-:-:S11]  /*02c0*/  ISETP.GE.OR P0, PT, R10, UR7, P0 ;  /* 0x000000070a007c0c */ /* 0x000fd60008706670 */
[----:B------:R-:W0:Y:S01]  /*02d0*/  @!P1 LDC.64 R12, c[0x0][0x388] ;  /* 0x0000e200ff0c9b82 */ /* 0x000e220000000a00 */
[----:B------:R-:W-:Y:S02]  /*02e0*/  @!P1 IMAD R11, R18, UR7, R11 ;  /* 0x00000007120b9c24 */ /* 0x000fe4000f8e020b */
[----:B------:R-:W-:-:S05]  /*02f0*/  @!P0 IMAD R21, R10, UR4, R19 ;  /* 0x000000040a158c24 */ /* 0x000fca000f8e0213 */
[----:B------:R-:W1:Y:S01]  /*0300*/  @!P0 LDC.64 R8, c[0x0][0x390] ;  /* 0x0000e400ff088b82 */ /* 0x000e620000000a00 */
[----:B0-----:R-:W-:Y:S01]  /*0310*/  @!P1 IMAD.WIDE R12, R11, 0x8, R12 ;  /* 0x000000080b0c9825 */ /* 0x001fe200078e020c */
[----:B------:R-:W-:-:S04]  /*0320*/  CS2R R10, SRZ ;  /* 0x00000000000a7805 */ /* 0x000fc8000001ff00 */
[----:B------:R-:W2:Y:S01]  /*0330*/  @!P1 LDG.E.64 R14, desc[UR14][R12.64] ;  /* 0x0000000e0c0e9981 */ /* 0x000ea2000c1e1b00 */
[----:B-1----:R-:W-:-:S05]  /*0340*/  @!P0 IMAD.WIDE R8, R21, 0x8, R8 ;  /* 0x0000000815088825 */ /* 0x002fca00078e0208 */
[----:B------:R-:W3:Y:S01]  /*0350*/  @!P0 LDG.E.64 R10, desc[UR14][R8.64] ;  /* 0x0000000e080a8981 */ /* 0x000ee2000c1e1b00 */
[----:B------:R-:W-:Y:S01]  /*0360*/  UISETP.GE.AND UP0, UPT, UR7, 0x1, UPT ;  /* 0x000000010700788c */ /* 0x000fe2000bf06270 */
[C---:B------:R-:W-:Y:S01]  /*0370*/  ISETP.NE.AND P0, PT, R3.reuse, UR5, PT ;  /* 0x0000000503007c0c */ /* 0x040fe2000bf05270 */
[----:B------:R-:W-:Y:S01]  /*0380*/  VIADD R3, R3, 0x1 ;  /* 0x0000000103037836 */ /* 0x000fe20000000000 */
[----:B--2---:R0:W-:Y:S04]  /*0390*/  STS.64 [R16], R14 ;  /* 0x0000000e10007388 */ /* 0x0041e80000000a00 */
[----:B---3--:R0:W-:Y:S01]  /*03a0*/  STS.64 [R6], R10 ;  /* 0x0000000a06007388 */ /* 0x0081e20000000a00 */
[----:B------:R-:W-:Y:S06]  /*03b0*/  BAR.SYNC.DEFER_BLOCKING 0x0 ;  /* 0x0000000000007b1d */ /* 0x000fec0000010000 */
[----:B------:R-:W-:Y:S05]  /*03c0*/  BRA.U !UP0, `(.L_x_5) ;  /* 0x0000000508c87547 */ /* 0x000fea000b800000 */
[----:B------:R-:W-:Y:S01]  /*03d0*/  UISETP.GE.U32.AND UP0, UPT, UR7, 0x10, UPT ;  /* 0x000000100700788c */ /* 0x000fe2000bf06070 */
[----:B------:R-:W-:-:S08]  /*03e0*/  HFMA2 R20, -RZ, RZ, 0, 0 ;  /* 0x00000000ff147431 */ /* 0x000fd000000001ff */
[----:B------:R-:W-:Y:S05]  /*03f0*/  BRA.U !UP0, `(.L_x_6) ;  /* 0x0000000108c47547 */ /* 0x000fea000b800000 */
[----:B------:R-:W-:Y:S01]  /*0400*/  IMAD.MOV.U32 R21, RZ, RZ, R4 ;  /* 0x000000ffff157224 */ /* 0x000fe200078e0004 */
[----:B------:R-:W-:Y:S01]  /*0410*/  UMOV UR4, UR9 ;  /* 0x0000000900047c82 */ /* 0x000fe20008000000 */
[----:B------:R-:W-:-:S07]  /*0420*/  IMAD.MOV.U32 R20, RZ, RZ, R5 ;  /* 0x000000ffff147224 */ /* 0x000fce00078e0005 */
.L_x_7:
[----:B------:R-:W-:Y:S01]  /*0430*/  LDS.64 R8, [R21+-0x800] ;  /* 0xfff8000015087984 */ /* 0x000fe20000000a00 */
[----:B------:R-:W-:-:S03]  /*0440*/  UIADD3 UR4, UPT, UPT, UR4, 0x10, URZ ;  /* 0x0000001004047890 */ /* 0x000fc6000fffe0ff */
[----:B0-----:R-:W0:Y:S01]  /*0450*/  LDS.128 R12, [R20+-0x40] ;  /* 0xffffc000140c7984 */ /* 0x001e220000000c00 */
[----:B------:R-:W-:-:S03]  /*0460*/  UISETP.NE.AND UP0, UPT, UR4, URZ, UPT ;  /* 0x000000ff0400728c */ /* 0x000fc6000bf05270 */
[----:B------:R-:W1:Y:S01]  /*0470*/  LDS.64 R24, [R21+-0x700] ;  /* 0xfff9000015187984 */ /* 0x000e620000000a00 */
[----:B0-----:R-:W-:-:S03]  /*0480*/  DFMA R22, R12, R8, R22 ;  /* 0x000000080c16722b */ /* 0x001fc60000000016 */
[----:B------:R-:W-:Y:S04]  /*0490*/  LDS.64 R12, [R21+-0x600] ;  /* 0xfffa0000150c7984 */ /* 0x000fe80000000a00 */
[----:B------:R-:W0:Y:S01]  /*04a0*/  LDS.128 R8, [R20+-0x30] ;  /* 0xffffd00014087984 */ /* 0x000e220000000c00 */
[----:B-1----:R-:W-:-:S03]  /*04b0*/  DFMA R14, R24, R14, R22 ;  /* 0x0000000e180e722b */ /* 0x002fc60000000016 */
[----:B------:R-:W1:Y:S04]  /*04c0*/  LDS.64 R22, [R21+-0x500] ;  /* 0xfffb000015167984 */ /* 0x000e680000000a00 */
[----:B------:R-:W-:Y:S01]  /*04d0*/  LDS.64 R24, [R21+-0x400] ;  /* 0xfffc000015187984 */ /* 0x000fe20000000a00 */
[----:B0-----:R-:W-:-:S03]  /*04e0*/  DFMA R8, R8, R12, R14 ;  /* 0x0000000c0808722b */ /* 0x001fc6000000000e */
[----:B------:R-:W0:Y:S05]  /*04f0*/  LDS.128 R12, [R20+-0x20] ;  /* 0xffffe000140c7984 */ /* 0x000e2a0000000c00 */
[----:B-1----:R-:W-:Y:S01]  /*0500*/  DFMA R8, R22, R10, R8 ;  /* 0x0000000a1608722b */ /* 0x002fe20000000008 */
[----:B------:R-:W1:Y:S07]  /*0510*/  LDS.64 R22, [R21+-0x300] ;  /* 0xfffd000015167984 */ /* 0x000e6e0000000a00 */
[----:B0-----:R-:W-:Y:S01]  /*0520*/  DFMA R24, R12, R24, R8 ;  /* 0x000000180c18722b */ /* 0x001fe20000000008 */
[----:B------:R-:W-:Y:S04]  /*0530*/  LDS.64 R12, [R21+-0x200] ;  /* 0xfffe0000150c7984 */ /* 0x000fe80000000a00 */
[----:B------:R-:W0:Y:S03]  /*0540*/  LDS.128 R8, [R20+-0x10] ;  /* 0xfffff00014087984 */ /* 0x000e260000000c00 */
[----:B-1----:R-:W-:Y:S01]  /*0550*/  DFMA R14, R22, R14, R24 ;  /* 0x0000000e160e722b */ /* 0x002fe20000000018 */
[----:B------:R-:W1:Y:S04]  /*0560*/  LDS.64 R22, [R21+-0x100] ;  /* 0xffff000015167984 */ /* 0x000e680000000a00 */
[----:B------:R-:W-:Y:S03]  /*0570*/  LDS.64 R24, [R21] ;  /* 0x0000000015187984 */ /* 0x000fe60000000a00 */
[----:B0-----:R-:W-:-:S02]  /*0580*/  DFMA R8, R8, R12, R14 ;  /* 0x0000000c0808722b */ /* 0x001fc4000000000e */
[----:B------:R-:W0:Y:S06]  /*0590*/  LDS.128 R12, [R20] ;  /* 0x00000000140c7984 */ /* 0x000e2c0000000c00 */
[----:B-1----:R-:W-:Y:S01]  /*05a0*/  DFMA R8, R22, R10, R8 ;  /* 0x0000000a1608722b */ /* 0x002fe20000000008 */
[----:B------:R-:W1:Y:S07]  /*05b0*/  LDS.64 R22, [R21+0x100] ;  /* 0x0001000015167984 */ /* 0x000e6e0000000a00 */
[----:B0-----:R-:W-:Y:S01]  /*05c0*/  DFMA R24, R12, R24, R8 ;  /* 0x000000180c18722b */ /* 0x001fe20000000008 */
[----:B------:R-:W-:Y:S04]  /*05d0*/  LDS.64 R12, [R21+0x200] ;  /* 0x00020000150c7984 */ /* 0x000fe80000000a00 */
[----:B------:R-:W0:Y:S03]  /*05e0*/  LDS.128 R8, [R20+0x10] ;  /* 0x0000100014087984 */ /* 0x000e260000000c00 */
[----:B-1----:R-:W-:Y:S01]  /*05f0*/  DFMA R14, R22, R14, R24 ;  /* 0x0000000e160e722b */ /* 0x002fe20000000018 */
[----:B------:R-:W1:Y:S04]  /*0600*/  LDS.64 R22, [R21+0x300] ;  /* 0x0003000015167984 */ /* 0x000e680000000a00 */
[----:B------:R-:W-:Y:S03]  /*0610*/  LDS.64 R24, [R21+0x400] ;  /* 0x0004000015187984 */ /* 0x000fe60000000a00 */
[----:B0-----:R-:W-:-:S02]  /*0620*/  DFMA R8, R8, R12, R14 ;  /* 0x0000000c0808722b */ /* 0x001fc4000000000e */
[----:B------:R-:W0:Y:S06]  /*0630*/  LDS.128 R12, [R20+0x20] ;  /* 0x00002000140c7984 */ /* 0x000e2c0000000c00 */
[----:B-1----:R-:W-:Y:S01]  /*0640*/  DFMA R8, R22, R10, R8 ;  /* 0x0000000a1608722b */ /* 0x002fe20000000008 */
[----:B------:R-:W1:Y:S07]  /*0650*/  LDS.64 R22, [R21+0x500] ;  /* 0x0005000015167984 */ /* 0x000e6e0000000a00 */
[----:B0-----:R-:W-:Y:S01]  /*0660*/  DFMA R24, R12, R24, R8 ;  /* 0x000000180c18722b */ /* 0x001fe20000000008 */
[----:B------:R-:W-:Y:S04]  /*0670*/  LDS.64 R12, [R21+0x600] ;  /* 0x00060000150c7984 */ /* 0x000fe80000000a00 */
[----:B------:R0:W2:Y:S03]  /*0680*/  LDS.128 R8, [R20+0x30] ;  /* 0x0000300014087984 */ /* 0x0000a60000000c00 */
[----:B-1----:R-:W-:Y:S01]  /*0690*/  DFMA R14, R22, R14, R24 ;  /* 0x0000000e160e722b */ /* 0x002fe20000000018 */
[----:B------:R1:W3:Y:S01]  /*06a0*/  LDS.64 R22, [R21+0x700] ;  /* 0x0007000015167984 */ /* 0x0002e20000000a00 */
[----:B0-----:R-:W-:Y:S01]  /*06b0*/  IADD3 R20, PT, PT, R20, 0x80, RZ ;  /* 0x0000008014147810 */ /* 0x001fe20007ffe0ff */
[----:B-1----:R-:W-:-:S05]  /*06c0*/  VIADD R21, R21, 0x1000 ;  /* 0x0000100015157836 */ /* 0x002fca0000000000 */
[----:B--2---:R-:W-:-:S08]  /*06d0*/  DFMA R8, R8, R12, R14 ;  /* 0x0000000c0808722b */ /* 0x004fd0000000000e */
[----:B---3--:R-:W-:Y:S01]  /*06e0*/  DFMA R22, R22, R10, R8 ;  /* 0x0000000a1616722b */ /* 0x008fe20000000008 */
[----:B------:R-:W-:Y:S10]  /*06f0*/  BRA.U UP0, `(.L_x_7) ;  /* 0xfffffffd004c7547 */ /* 0x000ff4000b83ffff */
[----:B------:R-:W-:-:S07]  /*0700*/  MOV R20, UR12 ;  /* 0x0000000c00147c02 */ /* 0x000fce0008000f00 */
.L_x_6:
[----:B------:R-:W-:-:S09]  /*0710*/  UISETP.NE.AND UP0, UPT, UR10, URZ, UPT ;  /* 0x000000ff0a00728c */ /* 0x000fd2000bf05270 */
[----:B------:R-:W-:Y:S05]  /*0720*/  BRA.U !UP0, `(.L_x_5) ;  /* 0x0000000108f07547 */ /* 0x000fea000b800000 */
[----:B------:R-:W-:Y:S02]  /*0730*/  UIADD3 UR4, UPT, UPT, UR10, -0x1, URZ ;  /* 0xffffffff0a047890 */ /* 0x000fe4000fffe0ff */
[----:B------:R-:W-:Y:S02]  /*0740*/  UISETP.NE.AND UP1, UPT, UR11, URZ, UPT ;  /* 0x000000ff0b00728c */ /* 0x000fe4000bf25270 */
[----:B------:R-:W-:-:S09]  /*0750*/  UISETP.GE.U32.AND UP0, UPT, UR4, 0x7, UPT ;  /* 0x000000070400788c */ /* 0x000fd2000bf06070 */
[----:B------:R-:W-:Y:S05]  /*0760*/  BRA.U !UP0, `(.L_x_8) ;  /* 0x00000001085c7547 */ /* 0x000fea000b800000 */
[C---:B------:R-:W-:Y:S01]  /*0770*/  IMAD R21, R20.reuse, 0x100, R7 ;  /* 0x0000010014157824 */ /* 0x040fe200078e0207 */
[C---:B------:R-:W-:Y:S01]  /*0780*/  LEA R24, R20.reuse, R17, 0x3 ;  /* 0x0000001114187211 */ /* 0x040fe200078e18ff */
[----:B------:R-:W-:-:S03]  /*0790*/  VIADD R20, R20, 0x8 ;  /* 0x0000000814147836 */ /* 0x000fc60000000000 */
[----:B------:R-:W-:Y:S04]  /*07a0*/  LDS.64 R8, [R21] ;  /* 0x0000000015087984 */ /* 0x000fe80000000a00 */
[----:B0-----:R-:W0:Y:S04]  /*07b0*/  LDS.128 R12, [R24] ;  /* 0x00000000180c7984 */ /* 0x001e280000000c00 */
[----:B------:R-:W1:Y:S04]  /*07c0*/  LDS.64 R26, [R21+0x100] ;  /* 0x00010000151a7984 */ /* 0x000e680000000a00 */
[----:B------:R-:W-:Y:S01]  /*07d0*/  LDS.64 R28, [R21+0x700] ;  /* 0x00070000151c7984 */ /* 0x000fe20000000a00 */
[----:B0-----:R-:W-:-:S03]  /*07e0*/  DFMA R22, R12, R8, R22 ;  /* 0x000000080c16722b */ /* 0x001fc60000000016 */
[----:B------:R-:W-:Y:S04]  /*07f0*/  LDS.64 R12, [R21+0x200] ;  /* 0x00020000150c7984 */ /* 0x000fe80000000a00 */
[----:B------:R-:W0:Y:S01]  /*0800*/  LDS.128 R8, [R24+0x10] ;  /* 0x0000100018087984 */ /* 0x000e220000000c00 */
[----:B-1----:R-:W-:-:S03]  /*0810*/  DFMA R14, R26, R14, R22 ;  /* 0x0000000e1a0e722b */ /* 0x002fc60000000016 */
[----:B------:R-:W1:Y:S04]  /*0820*/  LDS.64 R22, [R21+0x300] ;  /* 0x0003000015167984 */ /* 0x000e680000000a00 */
[----:B------:R-:W-:Y:S01]  /*0830*/  LDS.64 R26, [R21+0x400] ;  /* 0x00040000151a7984 */ /* 0x000fe20000000a00 */
[----:B0-----:R-:W-:-:S03]  /*0840*/  DFMA R8, R8, R12, R14 ;  /* 0x0000000c0808722b */ /* 0x001fc6000000000e */
[----:B------:R-:W0:Y:S05]  /*0850*/  LDS.128 R12, [R24+0x20] ;  /* 0x00002000180c7984 */ /* 0x000e2a0000000c00 */
[----:B-1----:R-:W-:Y:S01]  /*0860*/  DFMA R8, R22, R10, R8 ;  /* 0x0000000a1608722b */ /* 0x002fe20000000008 */
[----:B------:R-:W1:Y:S07]  /*0870*/  LDS.64 R22, [R21+0x500] ;  /* 0x0005000015167984 */ /* 0x000e6e0000000a00 */
[----:B0-----:R-:W-:Y:S01]  /*0880*/  DFMA R26, R12, R26, R8 ;  /* 0x0000001a0c1a722b */ /* 0x001fe20000000008 */
[----:B------:R-:W-:Y:S04]  /*0890*/  LDS.64 R12, [R21+0x600] ;  /* 0x00060000150c7984 */ /* 0x000fe80000000a00 */
[----:B------:R-:W0:Y:S03]  /*08a0*/  LDS.128 R8, [R24+0x30] ;  /* 0x0000300018087984 */ /* 0x000e260000000c00 */
[----:B-1----:R-:W-:-:S08]  /*08b0*/  DFMA R14, R22, R14, R26 ;  /* 0x0000000e160e722b */ /* 0x002fd0000000001a */
[----:B0-----:R-:W-:-:S08]  /*08c0*/  DFMA R8, R8, R12, R14 ;  /* 0x0000000c0808722b */ /* 0x001fd0000000000e */
[----:B------:R-:W-:-:S11]  /*08d0*/  DFMA R22, R28, R10, R8 ;  /* 0x0000000a1c16722b */ /* 0x000fd60000000008 */
.L_x_8:
[----:B------:R-:W-:Y:S05]  /*08e0*/  BRA.U !UP1, `(.L_x_5) ;  /* 0x0000000109807547 */ /* 0x000fea000b800000 */
[----:B------:R-:W-:Y:S02]  /*08f0*/  UIADD3 UR4, UPT, UPT, UR11, -0x1, URZ ;  /* 0xffffffff0b047890 */ /* 0x000fe4000fffe0ff */
[----:B------:R-:W-:Y:S02]  /*0900*/  UISETP.NE.AND UP1, UPT, UR8, URZ, UPT ;  /* 0x000000ff0800728c */ /* 0x000fe4000bf25270 */
[----:B------:R-:W-:-:S09]  /*0910*/  UISETP.GE.U32.AND UP0, UPT, UR4, 0x3, UPT ;  /* 0x000000030400788c */ /* 0x000fd2000bf06070 */
[----:B------:R-:W-:Y:S05]  /*0920*/  BRA.U !UP0, `(.L_x_9) ;  /* 0x0000000108347547 */ /* 0x000fea000b800000 */
[C---:B------:R-:W-:Y:S01]  /*0930*/  LEA R21, R20.reuse, R7, 0x8 ;  /* 0x0000000714157211 */ /* 0x040fe200078e40ff */
[C---:B------:R-:W-:Y:S01]  /*0940*/  IMAD R28, R20.reuse, 0x8, R17 ;  /* 0x00000008141c7824 */ /* 0x040fe200078e0211 */
[----:B------:R-:W-:-:S03]  /*0950*/  IADD3 R20, PT, PT, R20, 0x4, RZ ;  /* 0x0000000414147810 */ /* 0x000fc60007ffe0ff */
[----:B------:R-:W-:Y:S04]  /*0960*/  LDS.64 R26, [R21] ;  /* 0x00000000151a7984 */ /* 0x000fe80000000a00 */
[----:B0-----:R-:W0:Y:S04]  /*0970*/  LDS.128 R8, [R28] ;  /* 0x000000001c087984 */ /* 0x001e280000000c00 */
[----:B------:R-:W1:Y:S04]  /*0980*/  LDS.64 R24, [R21+0x100] ;  /* 0x0001000015187984 */ /* 0x000e680000000a00 */
[----:B------:R-:W-:Y:S01]  /*0990*/  LDS.128 R12, [R28+0x10] ;  /* 0x000010001c0c7984 */ /* 0x000fe20000000c00 */
[----:B0-----:R-:W-:-:S03]  /*09a0*/  DFMA R26, R8, R26, R22 ;  /* 0x0000001a081a722b */ /* 0x001fc60000000016 */
[----:B------:R-:W0:Y:S04]  /*09b0*/  LDS.64 R8, [R21+0x200] ;  /* 0x0002000015087984 */ /* 0x000e280000000a00 */
[----:B------:R-:W2:Y:S01]  /*09c0*/  LDS.64 R22, [R21+0x300] ;  /* 0x0003000015167984 */ /* 0x000ea20000000a00 */
[----:B-1----:R-:W-:-:S08]  /*09d0*/  DFMA R10, R24, R10, R26 ;  /* 0x0000000a180a722b */ /* 0x002fd0000000001a */
[----:B0-----:R-:W-:-:S08]  /*09e0*/  DFMA R8, R12, R8, R10 ;  /* 0x000000080c08722b */ /* 0x001fd0000000000a */
[----:B--2---:R-:W-:-:S11]  /*09f0*/  DFMA R22, R22, R14, R8 ;  /* 0x0000000e1616722b */ /* 0x004fd60000000008 */
.L_x_9:
[----:B------:R-:W-:Y:S05]  /*0a00*/  BRA.U !UP1, `(.L_x_5) ;  /* 0x0000000109387547 */ /* 0x000fea000b800000 */
[C---:B------:R-:W-:Y:S01]  /*0a10*/  IMAD R21, R20.reuse, 0x100, R7 ;  /* 0x0000010014157824 */ /* 0x040fe200078e0207 */
[----:B------:R-:W-:Y:S01]  /*0a20*/  LEA R20, R20, R17, 0x3 ;  /* 0x0000001114147211 */ /* 0x000fe200078e18ff */
[----:B------:R-:W-:-:S03]  /*0a30*/  UISETP.NE.AND UP0, UPT, UR8, 0x1, UPT ;  /* 0x000000010800788c */ /* 0x000fc6000bf05270 */
[----:B------:R-:W-:Y:S04]  /*0a40*/  LDS.64 R12, [R21] ;  /* 0x00000000150c7984 */ /* 0x000fe80000000a00 */
[----:B0-----:R-:W0:Y:S02]  /*0a50*/  LDS.128 R8, [R20] ;  /* 0x0000000014087984 */ /* 0x001e240000000c00 */
[----:B0-----:R-:W-:Y:S01]  /*0a60*/  DFMA R22, R8, R12, R22 ;  /* 0x0000000c0816722b */ /* 0x001fe20000000016 */
[----:B------:R-:W-:Y:S10]  /*0a70*/  BRA.U !UP0, `(.L_x_5) ;  /* 0x00000001081c7547 */ /* 0x000ff4000b800000 */
[----:B------:R-:W-:Y:S01]  /*0a80*/  UISETP.NE.AND UP0, UPT, UR8, 0x2, UPT ;  /* 0x000000020800788c */ /* 0x000fe2000bf05270 */
[----:B------:R-:W0:Y:S05]  /*0a90*/  LDS.64 R14, [R21+0x100] ;  /* 0x00010000150e7984 */ /* 0x000e2a0000000a00 */
[----:B------:R-:W-:-:S13]  /*0aa0*/  PLOP3.LUT P1, PT, PT, PT, UP0, 0x80, 0x8 ;  /* 0x000000000008781c */ /* 0x000fda0003f2f008 */
[----:B------:R-:W-:Y:S04]  /*0ab0*/  @P1 LDS.64 R12, [R20+0x10] ;  /* 0x00001000140c1984 */ /* 0x000fe80000000a00 */
[----:B------:R-:W1:Y:S01]  /*0ac0*/  @P1 LDS.64 R8, [R21+0x200] ;  /* 0x0002000015081984 */ /* 0x000e620000000a00 */
[----:B0-----:R-:W-:-:S08]  /*0ad0*/  DFMA R22, R14, R10, R22 ;  /* 0x0000000a0e16722b */ /* 0x001fd00000000016 */
[----:B-1----:R-:W-:-:S11]  /*0ae0*/  @P1 DFMA R22, R12, R8, R22 ;  /* 0x000000080c16122b */ /* 0x002fd60000000016 */
.L_x_5:
[----:B------:R-:W-:Y:S06]  /*0af0*/  BAR.SYNC.DEFER_BLOCKING 0x0 ;  /* 0x0000000000007b1d */ /* 0x000fec0000010000 */
[----:B------:R-:W-:Y:S05]  /*0b00*/  @P0 BRA `(.L_x_10) ;  /* 0xfffffff400cc0947 */ /* 0x000fea000383ffff */
.L_x_4:
[----:B------:R-:W1:Y:S01]  /*0b10*/  LDCU UR4, c[0x0][0x3a8] ;  /* 0x00007500ff0477ac */ /* 0x000e620008000800 */
[----:B------:R-:W2:Y:S01]  /*0b20*/  LDCU UR5, c[0x0][0x3a0] ;  /* 0x00007400ff0577ac */ /* 0x000ea20008000800 */
[----:B-1----:R-:W-:-:S04]  /*0b30*/  ISETP.GE.AND P0, PT, R19, UR4, PT ;  /* 0x0000000413007c0c */ /* 0x002fc8000bf06270 */
[----:B--2---:R-:W-:-:S13]  /*0b40*/  ISETP.GE.OR P0, PT, R18, UR5, P0 ;  /* 0x0000000512007c0c */ /* 0x004fda0008706670 */
[----:B------:R-:W-:Y:S05]  /*0b50*/  @P0 EXIT ;  /* 0x000000000000094d */ /* 0x000fea0003800000 */
[----:B------:R-:W1:Y:S01]  /*0b60*/  LDC.64 R2, c[0x0][0x398] ;  /* 0x0000e600ff027b82 */ /* 0x000e620000000a00 */
[----:B------:R-:W-:-:S07]  /*0b70*/  IMAD R19, R18, UR4, R19 ;  /* 0x0000000412137c24 */ /* 0x000fce000f8e0213 */
[----:B------:R-:W2:Y:S01]  /*0b80*/  LDC.64 R4, c[0x0][0x380] ;  /* 0x0000e000ff047b82 */ /* 0x000ea20000000a00 */
[----:B-1----:R-:W-:-:S06]  /*0b90*/  IMAD.WIDE R2, R19, 0x8, R2 ;  /* 0x0000000813027825 */ /* 0x002fcc00078e0202 */
[----:B------:R-:W3:Y:S01]  /*0ba0*/  LDG.E.64 R2, desc[UR14][R2.64] ;  /* 0x0000000e02027981 */ /* 0x000ee2000c1e1b00 */
[----:B--2---:R-:W-:Y:S01]  /*0bb0*/  IMAD.WIDE R4, R19, 0x8, R4 ;  /* 0x0000000813047825 */ /* 0x004fe200078e0204 */
[----:B---3--:R-:W-:-:S06]  /*0bc0*/  DSETP.GT.AND P0, PT, R2, RZ, PT ;  /* 0x000000ff0200722a */ /* 0x008fcc0003f04000 */
[----:B0-----:R-:W-:Y:S02]  /*0bd0*/  FSEL R6, R22, RZ, P0 ;  /* 0x000000ff16067208 */ /* 0x001fe40000000000 */
[----:B------:R-:W-:-:S05]  /*0be0*/  FSEL R7, R23, RZ, P0 ;  /* 0x000000ff17077208 */ /* 0x000fca0000000000 */
[----:B------:R-:W-:Y:S01]  /*0bf0*/  STG.E.64 desc[UR14][R4.64], R6 ;  /* 0x0000000604007986 */ /* 0x000fe2000c101b0e */
[----:B------:R-:W-:Y:S05]  /*0c00*/  EXIT ;  /* 0x000000000000794d */ /* 0x000fea0003800000 */
.L_x_11:
        /* <DEDUP_REMOVED lines=15> */
.L_x_32:


//--------------------- .text._Z22relu_matrix_mul_sharedPdS_S_iii --------------------------
	.section	.text._Z22relu_matrix_mul_sharedPdS_S_iii,"ax",@progbits
	.align	128
        .global         _Z22relu_matrix_mul_sharedPdS_S_iii
        .type           _Z22relu_matrix_mul_sharedPdS_S_iii,@function
        .size           _Z22relu_matrix_mul_sharedPdS_S_iii,(.L_x_33 - _Z22relu_matrix_mul_sharedPdS_S_iii)
        .other          _Z22relu_matrix_mul_sharedPdS_S_iii,@"STO_CUDA_ENTRY STV_DEFAULT"
_Z22relu_matrix_mul_sharedPdS_S_iii:
.text._Z22relu_matrix_mul_sharedPdS_S_iii:
[----:B------:R-:W-:Y:S08]  /*0000*/  LDC R1, c[0x0][0x37c] ;  /* 0x0000df00ff017b82 */ /* 0x000ff00000000800 */
[----:B------:R-:W0:Y:S01]  /*0010*/  LDC R5, c[0x0][0x39c] ;  /* 0x0000e700ff057b82 */ /* 0x000e220000000800 */
[----:B------:R-:W1:Y:S01]  /*0020*/  S2R R0, SR_TID.Y ;  /* 0x0000000000007919 */ /* 0x000e620000002200 */
[----:B------:R-:W2:Y:S01]  /*0030*/  LDCU.64 UR8, c[0x0][0x358] ;  /* 0x00006b00ff0877ac */ /* 0x000ea20008000a00 */
[----:B------:R-:W-:Y:S01]  /*0040*/  CS2R R22, SRZ ;  /* 0x0000000000167805 */ /* 0x000fe2000001ff00 */
[----:B------:R-:W3:Y:S04]  /*0050*/  S2R R2, SR_TID.X ;  /* 0x0000000000027919 */ /* 0x000ee80000002100 */
[----:B------:R-:W1:Y:S08]  /*0060*/  LDC R17, c[0x0][0x364] ;  /* 0x0000d900ff117b82 */ /* 0x000e700000000800 */
[----:B------:R-:W1:Y:S08]  /*0070*/  S2UR UR4, SR_CTAID.Y ;  /* 0x00000000000479c3 */ /* 0x000e700000002600 */
[----:B------:R-:W3:Y:S01]  /*0080*/  S2UR UR5, SR_CTAID.X ;  /* 0x00000000000579c3 */ /* 0x000ee20000002500 */
[----:B0-----:R-:W-:-:S07]  /*0090*/  ISETP.GE.AND P0, PT, R5, -0x1e, PT ;  /* 0xffffffe20500780c */ /* 0x001fce0003f06270 */
[----:B------:R-:W3:Y:S01]  /*00a0*/  LDC R3, c[0x0][0x360] ;  /* 0x0000d800ff037b82 */ /* 0x000ee20000000800 */
[----:B-1----:R-:W-:Y:S02]  /*00b0*/  IMAD R17, R17, UR4, R0 ;  /* 0x0000000411117c24 */ /* 0x002fe4000f8e0200 */
[----:B---3--:R-:W-:-:S03]  /*00c0*/  IMAD R16, R3, UR5, R2 ;  /* 0x0000000503107c24 */ /* 0x008fc6000f8e0202 */
[----:B--2---:R-:W-:Y:S05]  /*00d0*/  @!P0 BRA `(.L_x_12) ;  /* 0x0000000800a08947 */ /* 0x004fea0003800000 */
[----:B------:R-:W0:Y:S01]  /*00e0*/  S2UR UR6, SR_CgaCtaId ;  /* 0x00000000000679c3 */ /* 0x000e220000008800 */
[C---:B------:R-:W-:Y:S01]  /*00f0*/  VIADD R3, R5.reuse, 0xffffffff ;  /* 0xffffffff05037836 */ /* 0x040fe20000000000 */
[----:B------:R-:W-:Y:S01]  /*0100*/  UMOV UR4, 0x400 ;  /* 0x0000040000047882 */ /* 0x000fe20000000000 */
[C---:B------:R-:W-:Y:S01]  /*0110*/  LOP3.LUT R6, R5.reuse, 0x7ffffff0, RZ, 0xc0, !PT ;  /* 0x7ffffff005067812 */ /* 0x040fe200078ec0ff */
[----:B------:R-:W-:Y:S01]  /*0120*/  UIADD3 UR5, UPT, UPT, UR4, 0x2000, URZ ;  /* 0x0000200004057890 */ /* 0x000fe2000fffe0ff */
[C---:B------:R-:W-:Y:S02]  /*0130*/  LOP3.LUT R12, R5.reuse, 0xf, RZ, 0xc0, !PT ;  /* 0x0000000f050c7812 */ /* 0x040fe400078ec0ff */
[----:B------:R-:W-:Y:S02]  /*0140*/  CS2R R22, SRZ ;  /* 0x0000000000167805 */ /* 0x000fe4000001ff00 */
[----:B------:R-:W-:Y:S02]  /*0150*/  SHF.R.S32.HI R4, RZ, 0x1f, R3 ;  /* 0x0000001fff047819 */ /* 0x000fe40000011403 */
[----:B------:R-:W-:-:S02]  /*0160*/  LOP3.LUT R7, R5, 0x7, RZ, 0xc0, !PT ;  /* 0x0000000705077812 */ /* 0x000fc400078ec0ff */
[----:B------:R-:W-:Y:S01]  /*0170*/  LEA.HI R14, R4, R3, RZ, 0x5 ;  /* 0x00000003040e7211 */ /* 0x000fe200078f28ff */
[----:B------:R-:W-:Y:S01]  /*0180*/  IMAD.MOV R4, RZ, RZ, -R6 ;  /* 0x000000ffff047224 */ /* 0x000fe200078e0a06 */
[----:B------:R-:W-:Y:S01]  /*0190*/  LOP3.LUT R3, R5, 0x3, RZ, 0xc0, !PT ;  /* 0x0000000305037812 */ /* 0x000fe200078ec0ff */
[----:B------:R-:W-:Y:S01]  /*01a0*/  IMAD.MOV.U32 R5, RZ, RZ, RZ ;  /* 0x000000ffff057224 */ /* 0x000fe200078e00ff */
[----:B------:R-:W-:Y:S01]  /*01b0*/  SHF.R.S32.HI R14, RZ, 0x5, R14 ;  /* 0x00000005ff0e7819 */ /* 0x000fe2000001140e */
[----:B0-----:R-:W-:Y:S02]  /*01c0*/  ULEA UR4, UR6, UR4, 0x18 ;  /* 0x0000000406047291 */ /* 0x001fe4000f8ec0ff */
[----:B------:R-:W-:-:S04]  /*01d0*/  ULEA UR5, UR6, UR5, 0x18 ;  /* 0x0000000506057291 */ /* 0x000fc8000f8ec0ff */
[----:B------:R-:W-:Y:S02]  /*01e0*/  LEA R15, R2, UR4, 0x8 ;  /* 0x00000004020f7c11 */ /* 0x000fe4000f8e40ff */
[----:B------:R-:W-:-:S07]  /*01f0*/  LEA R13, R0, UR5, 0x3 ;  /* 0x00000005000d7c11 */ /* 0x000fce000f8e18ff */
.L_x_18:
[----:B0-----:R-:W0:Y:S01]  /*0200*/  LDCU.64 UR6, c[0x0][0x398] ;  /* 0x00007300ff0677ac */ /* 0x001e220008000a00 */
[C---:B------:R-:W-:Y:S01]  /*0210*/  IMAD R11, R5.reuse, 0x20, R0 ;  /* 0x00000020050b7824 */ /* 0x040fe200078e0200 */
[----:B------:R-:W-:Y:S01]  /*0220*/  CS2R R20, SRZ ;  /* 0x0000000000147805 */ /* 0x000fe2000001ff00 */
[----:B------:R-:W-:Y:S01]  /*0230*/  IMAD R10, R5, 0x20, R2 ;  /* 0x00000020050a7824 */ /* 0x000fe200078e0202 */
[----:B------:R-:W1:Y:S02]  /*0240*/  LDCU UR4, c[0x0][0x3a0] ;  /* 0x00007400ff0477ac */ /* 0x000e640008000800 */
[----:B0-----:R-:W-:Y:S02]  /*0250*/  ISETP.GE.AND P0, PT, R11, UR7, PT ;  /* 0x000000070b007c0c */ /* 0x001fe4000bf06270 */
[----:B-1----:R-:W-:Y:S02]  /*0260*/  ISETP.GE.AND P1, PT, R17, UR4, PT ;  /* 0x0000000411007c0c */ /* 0x002fe4000bf26270 */
[----:B------:R-:W-:-:S02]  /*0270*/  ISETP.GE.OR P0, PT, R16, UR6, P0 ;  /* 0x0000000610007c0c */ /* 0x000fc40008706670 */
        /* <DEDUP_REMOVED lines=10> */
[----:B------:R-:W0:Y:S01]  /*0320*/  S2UR UR6, SR_CgaCtaId ;  /* 0x00000000000679c3 */ /* 0x000e220000008800 */
[----:B------:R-:W-:Y:S02]  /*0330*/  UMOV UR4, 0x400 ;  /* 0x0000040000047882 */ /* 0x000fe40000000000 */
[----:B------:R-:W-:Y:S01]  /*0340*/  UIADD3 UR5, UPT, UPT, UR4, 0x2000, URZ ;  /* 0x0000200004057890 */ /* 0x000fe2000fffe0ff */
[----:B------:R-:W-:-:S03]  /*0350*/  IMAD R25, R0, 0x8, R15 ;  /* 0x0000000800197824 */ /* 0x000fc600078e020f */
[----:B0-----:R-:W-:-:S06]  /*0360*/  ULEA UR5, UR6, UR5, 0x18 ;  /* 0x0000000506057291 */ /* 0x001fcc000f8ec0ff */
[----:B------:R-:W-:-:S05]  /*0370*/  LEA R27, R2, UR5, 0x8 ;  /* 0x00000005021b7c11 */ /* 0x000fca000f8e40ff */
[----:B------:R-:W-:Y:S01]  /*0380*/  IMAD R27, R0, 0x8, R27 ;  /* 0x00000008001b7824 */ /* 0x000fe200078e021b */
[----:B------:R-:W-:Y:S01]  /*0390*/  UISETP.GE.AND UP0, UPT, UR7, 0x1, UPT ;  /* 0x000000010700788c */ /* 0x000fe2000bf06270 */
[C---:B------:R-:W-:Y:S01]  /*03a0*/  ISETP.NE.AND P0, PT, R5.reuse, R14, PT ;  /* 0x0000000e0500720c */ /* 0x040fe20003f05270 */
[----:B------:R-:W-:Y:S01]  /*03b0*/  VIADD R5, R5, 0x1 ;  /* 0x0000000105057836 */ /* 0x000fe20000000000 */
[----:B--2---:R0:W-:Y:S04]  /*03c0*/  STS.64 [R25], R20 ;  /* 0x0000001419007388 */ /* 0x0041e80000000a00 */
[----:B---3--:R0:W-:Y:S01]  /*03d0*/  STS.64 [R27], R10 ;  /* 0x0000000a1b007388 */ /* 0x0081e20000000a00 */
[----:B------:R-:W-:Y:S06]  /*03e0*/  BAR.SYNC.DEFER_BLOCKING 0x0 ;  /* 0x0000000000007b1d */ /* 0x000fec0000010000 */
[----:B------:R-:W-:Y:S05]  /*03f0*/  BRA.U !UP0, `(.L_x_13) ;  /* 0x0000000508d07547 */ /* 0x000fea000b800000 */
[----:B------:R-:W-:Y:S01]  /*0400*/  UISETP.GE.U32.AND UP0, UPT, UR7, 0x10, UPT ;  /* 0x000000100700788c */ /* 0x000fe2000bf06070 */
[----:B------:R-:W-:-:S08]  /*0410*/  IMAD.MOV.U32 R18, RZ, RZ, RZ ;  /* 0x000000ffff127224 */ /* 0x000fd000078e00ff */
[----:B------:R-:W-:Y:S05]  /*0420*/  BRA.U !UP0, `(.L_x_14) ;  /* 0x0000000108d07547 */ /* 0x000fea000b800000 */
[----:B------:R-:W-:Y:S01]  /*0430*/  ULEA UR4, UR6, UR4, 0x18 ;  /* 0x0000000406047291 */ /* 0x000fe2000f8ec0ff */
[----:B------:R-:W-:Y:S01]  /*0440*/  LEA R13, R0, UR5, 0x3 ;  /* 0x00000005000d7c11 */ /* 0x000fe2000f8e18ff */
[----:B------:R-:W-:-:S03]  /*0450*/  IMAD.MOV.U32 R18, RZ, RZ, R4 ;  /* 0x000000ffff127224 */ /* 0x000fc600078e0004 */
[----:B------:R-:W-:Y:S02]  /*0460*/  IADD3 R19, PT, PT, R13, 0x800, RZ ;  /* 0x000008000d137810 */ /* 0x000fe40007ffe0ff */
[----:B------:R-:W-:-:S05]  /*0470*/  LEA R15, R2, UR4, 0x8 ;  /* 0x00000004020f7c11 */ /* 0x000fca000f8e40ff */
[----:B0-----:R-:W-:-:S07]  /*0480*/  VIADD R20, R15, 0x40 ;  /* 0x000000400f147836 */ /* 0x001fce0000000000 */
.L_x_15:
[----:B------:R-:W-:Y:S01]  /*0490*/  LDS.64 R24, [R19+-0x800] ;  /* 0xfff8000013187984 */ /* 0x000fe20000000a00 */
[----:B------:R-:W-:-:S03]  /*04a0*/  VIADD R18, R18, 0x10 ;  /* 0x0000001012127836 */ /* 0x000fc60000000000 */
[----:B------:R-:W0:Y:S02]  /*04b0*/  LDS.128 R8, [R20+-0x40] ;  /* 0xffffc00014087984 */ /* 0x000e240000000c00 */
[----:B------:R-:W-:Y:S02]  /*04c0*/  ISETP.NE.AND P1, PT, R18, RZ, PT ;  /* 0x000000ff1200720c */ /* 0x000fe40003f25270 */
[----:B------:R-:W1:Y:S01]  /*04d0*/  LDS.64 R26, [R19+-0x700] ;  /* 0xfff90000131a7984 */ /* 0x000e620000000a00 */
[----:B0-----:R-:W-:-:S03]  /*04e0*/  DFMA R8, R8, R24, R22 ;  /* 0x000000180808722b */ /* 0x001fc60000000016 */
[----:B------:R-:W-:Y:S04]  /*04f0*/  LDS.64 R22, [R19+-0x600] ;  /* 0xfffa000013167984 */ /* 0x000fe80000000a00 */
[----:B------:R-:W-:Y:S01]  /*0500*/  LDS.64 R24, [R19+-0x500] ;  /* 0xfffb000013187984 */ /* 0x000fe20000000a00 */
[----:B-1----:R-:W-:-:S03]  /*0510*/  DFMA R26, R26, R10, R8 ;  /* 0x0000000a1a1a722b */ /* 0x002fc60000000008 */
[----:B------:R-:W0:Y:S05]  /*0520*/  LDS.128 R8, [R20+-0x30] ;  /* 0xffffd00014087984 */ /* 0x000e2a0000000c00 */
[----:B0-----:R-:W-:Y:S01]  /*0530*/  DFMA R8, R8, R22, R26 ;  /* 0x000000160808722b */ /* 0x001fe2000000001a */
[----:B------:R-:W-:Y:S04]  /*0540*/  LDS.64 R22, [R19+-0x400] ;  /* 0xfffc000013167984 */ /* 0x000fe80000000a00 */
[----:B------:R-:W-:Y:S03]  /*0550*/  LDS.64 R26, [R19+-0x300] ;  /* 0xfffd0000131a7984 */ /* 0x000fe60000000a00 */
[----:B------:R-:W-:-:S02]  /*0560*/  DFMA R24, R24, R10, R8 ;  /* 0x0000000a1818722b */ /* 0x000fc40000000008 */
[----:B------:R-:W0:Y:S06]  /*0570*/  LDS.128 R8, [R20+-0x20] ;  /* 0xffffe00014087984 */ /* 0x000e2c0000000c00 */
[----:B0-----:R-:W-:Y:S01]  /*0580*/  DFMA R8, R8, R22, R24 ;  /* 0x000000160808722b */ /* 0x001fe20000000018 */
[----:B------:R-:W-:Y:S04]  /*0590*/  LDS.64 R22, [R19+-0x200] ;  /* 0xfffe000013167984 */ /* 0x000fe80000000a00 */
[----:B------:R-:W-:Y:S03]  /*05a0*/  LDS.64 R24, [R19+-0x100] ;  /* 0xffff000013187984 */ /* 0x000fe60000000a00 */
[----:B------:R-:W-:-:S02]  /*05b0*/  DFMA R26, R26, R10, R8 ;  /* 0x0000000a1a1a722b */ /* 0x000fc40000000008 */
[----:B------:R-:W0:Y:S06]  /*05c0*/  LDS.128 R8, [R20+-0x10] ;  /* 0xfffff00014087984 */ /* 0x000e2c0000000c00 */
[----:B0-----:R-:W-:Y:S01]  /*05d0*/  DFMA R8, R8, R22, R26 ;  /* 0x000000160808722b */ /* 0x001fe2000000001a */
[----:B------:R-:W-:Y:S04]  /*05e0*/  LDS.64 R22, [R19] ;  /* 0x0000000013167984 */ /* 0x000fe80000000a00 */
[----:B------:R-:W-:Y:S03]  /*05f0*/  LDS.64 R26, [R19+0x100] ;  /* 0x00010000131a7984 */ /* 0x000fe60000000a00 */
[----:B------:R-:W-:-:S02]  /*0600*/  DFMA R24, R24, R10, R8 ;  /* 0x0000000a1818722b */ /* 0x000fc40000000008 */
[----:B------:R-:W0:Y:S06]  /*0610*/  LDS.128 R8, [R20] ;  /* 0x0000000014087984 */ /* 0x000e2c0000000c00 */
[----:B0-----:R-:W-:Y:S01]  /*0620*/  DFMA R8, R8, R22, R24 ;  /* 0x000000160808722b */ /* 0x001fe20000000018 */
[----:B------:R-:W-:Y:S04]  /*0630*/  LDS.64 R22, [R19+0x200] ;  /* 0x0002000013167984 */ /* 0x000fe80000000a00 */
[----:B------:R-:W-:Y:S03]  /*0640*/  LDS.64 R24, [R19+0x300] ;  /* 0x0003000013187984 */ /* 0x000fe60000000a00 */
[----:B------:R-:W-:-:S02]  /*0650*/  DFMA R26, R26, R10, R8 ;  /* 0x0000000a1a1a722b */ /* 0x000fc40000000008 */
[----:B------:R-:W0:Y:S06]  /*0660*/  LDS.128 R8, [R20+0x10] ;  /* 0x0000100014087984 */ /* 0x000e2c0000000c00 */
[----:B0-----:R-:W-:Y:S01]  /*0670*/  DFMA R8, R8, R22, R26 ;  /* 0x000000160808722b */ /* 0x001fe2000000001a */
[----:B------:R-:W-:Y:S04]  /*0680*/  LDS.64 R22, [R19+0x400] ;  /* 0x0004000013167984 */ /* 0x000fe80000000a00 */
[----:B------:R-:W-:Y:S03]  /*0690*/  LDS.64 R26, [R19+0x500] ;  /* 0x00050000131a7984 */ /* 0x000fe60000000a00 */
[----:B------:R-:W-:-:S02]  /*06a0*/  DFMA R24, R24, R10, R8 ;  /* 0x0000000a1818722b */ /* 0x000fc40000000008 */
[----:B------:R-:W0:Y:S06]  /*06b0*/  LDS.128 R8, [R20+0x20] ;  /* 0x0000200014087984 */ /* 0x000e2c0000000c00 */
[----:B0-----:R-:W-:Y:S01]  /*06c0*/  DFMA R8, R8, R22, R24 ;  /* 0x000000160808722b */ /* 0x001fe20000000018 */
[----:B------:R-:W-:Y:S04]  /*06d0*/  LDS.64 R22, [R19+0x600] ;  /* 0x0006000013167984 */ /* 0x000fe80000000a00 */
[----:B------:R0:W-:Y:S03]  /*06e0*/  LDS.64 R24, [R19+0x700] ;  /* 0x0007000013187984 */ /* 0x0001e60000000a00 */
[----:B------:R-:W-:-:S02]  /*06f0*/  DFMA R26, R26, R10, R8 ;  /* 0x0000000a1a1a722b */ /* 0x000fc40000000008 */
[----:B------:R1:W2:Y:S01]  /*0700*/  LDS.128 R8, [R20+0x30] ;  /* 0x0000300014087984 */ /* 0x0002a20000000c00 */
[----:B0-----:R-:W-:Y:S02]  /*0710*/  VIADD R19, R19, 0x1000 ;  /* 0x0000100013137836 */ /* 0x001fe40000000000 */
[----:B-1----:R-:W-:-:S03]  /*0720*/  VIADD R20, R20, 0x80 ;  /* 0x0000008014147836 */ /* 0x002fc60000000000 */
[----:B--2---:R-:W-:-:S08]  /*0730*/  DFMA R22, R8, R22, R26 ;  /* 0x000000160816722b */ /* 0x004fd0000000001a */
[----:B------:R-:W-:Y:S01]  /*0740*/  DFMA R22, R24, R10, R22 ;  /* 0x0000000a1816722b */ /* 0x000fe20000000016 */
[----:B------:R-:W-:Y:S10]  /*0750*/  @P1 BRA `(.L_x_15) ;  /* 0xfffffffc004c1947 */ /* 0x000ff4000383ffff */
[----:B------:R-:W-:-:S07]  /*0760*/  IMAD.MOV.U32 R18, RZ, RZ, R6 ;  /* 0x000000ffff127224 */ /* 0x000fce00078e0006 */
.L_x_14:
[----:B------:R-:W-:-:S13]  /*0770*/  ISETP.NE.AND P1, PT, R12, RZ, PT ;  /* 0x000000ff0c00720c */ /* 0x000fda0003f25270 */
[----:B------:R-:W-:Y:S05]  /*0780*/  @!P1 BRA `(.L_x_13) ;  /* 0x0000000000ec9947 */ /* 0x000fea0003800000 */
[----:B------:R-:W-:Y:S01]  /*0790*/  VIADD R8, R12, 0xffffffff ;  /* 0xffffffff0c087836 */ /* 0x000fe20000000000 */
[----:B------:R-:W-:-:S04]  /*07a0*/  ISETP.NE.AND P2, PT, R7, RZ, PT ;  /* 0x000000ff0700720c */ /* 0x000fc80003f45270 */
[----:B------:R-:W-:-:S13]  /*07b0*/  ISETP.GE.U32.AND P1, PT, R8, 0x7, PT ;  /* 0x000000070800780c */ /* 0x000fda0003f26070 */
[----:B------:R-:W-:Y:S05]  /*07c0*/  @!P1 BRA `(.L_x_16) ;  /* 0x00000000005c9947 */ /* 0x000fea0003800000 */
[C---:B------:R-:W-:Y:S01]  /*07d0*/  LEA R19, R18.reuse, R13, 0x8 ;  /* 0x0000000d12137211 */ /* 0x040fe200078e40ff */
[C---:B0-----:R-:W-:Y:S02]  /*07e0*/  IMAD R20, R18.reuse, 0x8, R15 ;  /* 0x0000000812147824 */ /* 0x041fe400078e020f */
[----:B------:R-:W-:Y:S02]  /*07f0*/  VIADD R18, R18, 0x8 ;  /* 0x0000000812127836 */ /* 0x000fe40000000000 */
[----:B------:R-:W-:Y:S04]  /*0800*/  LDS.64 R26, [R19] ;  /* 0x00000000131a7984 */ /* 0x000fe80000000a00 */
[----:B------:R-:W0:Y:S04]  /*0810*/  LDS.128 R8, [R20] ;  /* 0x0000000014087984 */ /* 0x000e280000000c00 */
[----:B------:R-:W1:Y:S01]  /*0820*/  LDS.64 R24, [R19+0x100] ;  /* 0x0001000013187984 */ /* 0x000e620000000a00 */
[----:B0-----:R-:W-:-:S03]  /*0830*/  DFMA R8, R8, R26, R22 ;  /* 0x0000001a0808722b */ /* 0x001fc60000000016 */
[----:B------:R-:W-:Y:S04]  /*0840*/  LDS.64 R22, [R19+0x200] ;  /* 0x0002000013167984 */ /* 0x000fe80000000a00 */
[----:B------:R-:W-:Y:S01]  /*0850*/  LDS.64 R26, [R19+0x300] ;  /* 0x00030000131a7984 */ /* 0x000fe20000000a00 */
[----:B-1----:R-:W-:-:S03]  /*0860*/  DFMA R24, R24, R10, R8 ;  /* 0x0000000a1818722b */ /* 0x002fc60000000008 */
[----:B------:R-:W0:Y:S05]  /*0870*/  LDS.128 R8, [R20+0x10] ;  /* 0x0000100014087984 */ /* 0x000e2a0000000c00 */
        /* <DEDUP_REMOVED lines=10> */
[----:B0-----:R-:W-:-:S08]  /*0920*/  DFMA R22, R8, R22, R24 ;  /* 0x000000160816722b */ /* 0x001fd00000000018 */
[----:B------:R-:W-:-:S11]  /*0930*/  DFMA R22, R26, R10, R22 ;  /* 0x0000000a1a16722b */ /* 0x000fd60000000016 */
.L_x_16:
[----:B------:R-:W-:Y:S05]  /*0940*/  @!P2 BRA `(.L_x_13) ;  /* 0x00000000007ca947 */ /* 0x000fea0003800000 */
[----:B------:R-:W-:Y:S01]  /*0950*/  VIADD R8, R7, 0xffffffff ;  /* 0xffffffff07087836 */ /* 0x000fe20000000000 */
[----:B------:R-:W-:-:S04]  /*0960*/  ISETP.NE.AND P2, PT, R3, RZ, PT ;  /* 0x000000ff0300720c */ /* 0x000fc80003f45270 */
[----:B------:R-:W-:-:S13]  /*0970*/  ISETP.GE.U32.AND P1, PT, R8, 0x3, PT ;  /* 0x000000030800780c */ /* 0x000fda0003f26070 */
[----:B------:R-:W-:Y:S05]  /*0980*/  @!P1 BRA `(.L_x_17) ;  /* 0x0000000000349947 */ /* 0x000fea0003800000 */
[C---:B------:R-:W-:Y:S02]  /*0990*/  IMAD R19, R18.reuse, 0x100, R13 ;  /* 0x0000010012137824 */ /* 0x040fe400078e020d */
[C---:B------:R-:W-:Y:S02]  /*09a0*/  IMAD R26, R18.reuse, 0x8, R15 ;  /* 0x00000008121a7824 */ /* 0x040fe400078e020f */
[----:B------:R-:W-:Y:S01]  /*09b0*/  VIADD R18, R18, 0x4 ;  /* 0x0000000412127836 */ /* 0x000fe20000000000 */
[----:B0-----:R-:W-:Y:S04]  /*09c0*/  LDS.64 R20, [R19] ;  /* 0x0000000013147984 */ /* 0x001fe80000000a00 */
[----:B------:R-:W0:Y:S04]  /*09d0*/  LDS.128 R8, [R26] ;  /* 0x000000001a087984 */ /* 0x000e280000000c00 */
[----:B------:R-:W1:Y:S01]  /*09e0*/  LDS.64 R24, [R19+0x100] ;  /* 0x0001000013187984 */ /* 0x000e620000000a00 */
[----:B0-----:R-:W-:-:S03]  /*09f0*/  DFMA R8, R8, R20, R22 ;  /* 0x000000140808722b */ /* 0x001fc60000000016 */
[----:B------:R-:W-:Y:S04]  /*0a00*/  LDS.64 R20, [R19+0x200] ;  /* 0x0002000013147984 */ /* 0x000fe80000000a00 */
[----:B------:R-:W-:Y:S01]  /*0a10*/  LDS.64 R22, [R19+0x300] ;  /* 0x0003000013167984 */ /* 0x000fe20000000a00 */
[----:B-1----:R-:W-:-:S03]  /*0a20*/  DFMA R24, R24, R10, R8 ;  /* 0x0000000a1818722b */ /* 0x002fc60000000008 */
[----:B------:R-:W0:Y:S05]  /*0a30*/  LDS.128 R8, [R26+0x10] ;  /* 0x000010001a087984 */ /* 0x000e2a0000000c00 */
[----:B0-----:R-:W-:-:S08]  /*0a40*/  DFMA R8, R8, R20, R24 ;  /* 0x000000140808722b */ /* 0x001fd00000000018 */
[----:B------:R-:W-:-:S11]  /*0a50*/  DFMA R22, R22, R10, R8 ;  /* 0x0000000a1616722b */ /* 0x000fd60000000008 */
.L_x_17:
[----:B------:R-:W-:Y:S05]  /*0a60*/  @!P2 BRA `(.L_x_13) ;  /* 0x000000000034a947 */ /* 0x000fea0003800000 */
[C---:B0-----:R-:W-:Y:S01]  /*0a70*/  LEA R25, R18.reuse, R13, 0x8 ;  /* 0x0000000d12197211 */ /* 0x041fe200078e40ff */
[----:B------:R-:W-:Y:S01]  /*0a80*/  IMAD R24, R18, 0x8, R15 ;  /* 0x0000000812187824 */ /* 0x000fe200078e020f */
[----:B------:R-:W-:-:S03]  /*0a90*/  ISETP.NE.AND P1, PT, R3, 0x1, PT ;  /* 0x000000010300780c */ /* 0x000fc60003f25270 */
[----:B------:R-:W-:Y:S04]  /*0aa0*/  LDS.64 R18, [R25] ;  /* 0x0000000019127984 */ /* 0x000fe80000000a00 */
[----:B------:R-:W0:Y:S02]  /*0ab0*/  LDS.128 R8, [R24] ;  /* 0x0000000018087984 */ /* 0x000e240000000c00 */
[----:B0-----:R-:W-:-:S04]  /*0ac0*/  DFMA R22, R8, R18, R22 ;  /* 0x000000120816722b */ /* 0x001fc80000000016 */
[----:B------:R-:W-:Y:S07]  /*0ad0*/  @!P1 BRA `(.L_x_13) ;  /* 0x0000000000189947 */ /* 0x000fee0003800000 */
[----:B------:R-:W-:Y:S01]  /*0ae0*/  ISETP.NE.AND P1, PT, R3, 0x2, PT ;  /* 0x000000020300780c */ /* 0x000fe20003f25270 */
[----:B------:R-:W0:-:S12]  /*0af0*/  LDS.64 R20, [R25+0x100] ;  /* 0x0001000019147984 */ /* 0x000e180000000a00 */
[----:B------:R-:W-:Y:S04]  /*0b00*/  @P1 LDS.64 R18, [R24+0x10] ;  /* 0x0000100018121984 */ /* 0x000fe80000000a00 */
[----:B------:R-:W1:Y:S01]  /*0b10*/  @P1 LDS.64 R8, [R25+0x200] ;  /* 0x0002000019081984 */ /* 0x000e620000000a00 */
[----:B0-----:R-:W-:-:S08]  /*0b20*/  DFMA R22, R20, R10, R22 ;  /* 0x0000000a1416722b */ /* 0x001fd00000000016 */
[----:B-1----:R-:W-:-:S11]  /*0b30*/  @P1 DFMA R22, R18, R8, R22 ;  /* 0x000000081216122b */ /* 0x002fd60000000016 */
.L_x_13:
[----:B------:R-:W-:Y:S06]  /*0b40*/  BAR.SYNC.DEFER_BLOCKING 0x0 ;  /* 0x0000000000007b1d */ /* 0x000fec0000010000 */
[----:B------:R-:W-:Y:S05]  /*0b50*/  @P0 BRA `(.L_x_18) ;  /* 0xfffffff400a80947 */ /* 0x000fea000383ffff */
.L_x_12:
[----:B------:R-:W1:Y:S01]  /*0b60*/  LDCU UR4, c[0x0][0x3a0] ;  /* 0x00007400ff0477ac */ /* 0x000e620008000800 */
[----:B------:R-:W2:Y:S01]  /*0b70*/  LDCU UR5, c[0x0][0x398] ;  /* 0x00007300ff0577ac */ /* 0x000ea20008000800 */
[----:B-1----:R-:W-:-:S04]  /*0b80*/  ISETP.GE.AND P0, PT, R17, UR4, PT ;  /* 0x0000000411007c0c */ /* 0x002fc8000bf06270 */
[----:B--2---:R-:W-:-:S13]  /*0b90*/  ISETP.GE.OR P0, PT, R16, UR5, P0 ;  /* 0x0000000510007c0c */ /* 0x004fda0008706670 */
[----:B------:R-:W-:Y:S05]  /*0ba0*/  @P0 EXIT ;  /* 0x000000000000094d */ /* 0x000fea0003800000 */
[----:B------:R-:W1:Y:S01]  /*0bb0*/  LDC.64 R4, c[0x0][0x380] ;  /* 0x0000e000ff047b82 */ /* 0x000e620000000a00 */
[----:B------:R-:W-:Y:S01]  /*0bc0*/  DSETP.MAX.AND P0, P1, RZ, R22, PT ;  /* 0x00000016ff00722a */ /* 0x000fe2000390f000 */
[----:B------:R-:W-:Y:S02]  /*0bd0*/  IMAD.MOV.U32 R3, RZ, RZ, R23 ;  /* 0x000000ffff037224 */ /* 0x000fe400078e0017 */
[----:B------:R-:W-:Y:S02]  /*0be0*/  IMAD.MOV.U32 R0, RZ, RZ, RZ ;  /* 0x000000ffff007224 */ /* 0x000fe400078e00ff */
[----:B------:R-:W-:Y:S02]  /*0bf0*/  IMAD.MOV.U32 R2, RZ, RZ, RZ ;  /* 0x000000ffff027224 */ /* 0x000fe400078e00ff */
[----:B------:R-:W-:Y:S01]  /*0c00*/  IMAD R17, R16, UR4, R17 ;  /* 0x0000000410117c24 */ /* 0x000fe2000f8e0211 */
[----:B------:R-:W-:Y:S02]  /*0c10*/  FSEL R7, R0, R3, P0 ;  /* 0x0000000300077208 */ /* 0x000fe40000000000 */
[----:B------:R-:W-:-:S04]  /*0c20*/  SEL R2, R2, R22, P0 ;  /* 0x0000001602027207 */ /* 0x000fc80000000000 */
[----:B------:R-:W-:-:S05]  /*0c30*/  @P1 LOP3.LUT R7, R3, 0x80000, RZ, 0xfc, !PT ;  /* 0x0008000003071812 */ /* 0x000fca00078efcff */
[----:B------:R-:W-:Y:S02]  /*0c40*/  IMAD.MOV.U32 R3, RZ, RZ, R7 ;  /* 0x000000ffff037224 */ /* 0x000fe400078e0007 */
[----:B-1----:R-:W-:-:S05]  /*0c50*/  IMAD.WIDE R4, R17, 0x8, R4 ;  /* 0x0000000811047825 */ /* 0x002fca00078e0204 */
[----:B------:R-:W-:Y:S01]  /*0c60*/  STG.E.64 desc[UR8][R4.64], R2 ;  /* 0x0000000204007986 */ /* 0x000fe2000c101b08 */
[----:B------:R-:W-:Y:S05]  /*0c70*/  EXIT ;  /* 0x000000000000794d */ /* 0x000fea0003800000 */
.L_x_19:
        /* <DEDUP_REMOVED lines=16> */
.L_x_33:


//--------------------- .text._Z17matrix_mul_sharedPdS_S_iii --------------------------
	.section	.text._Z17matrix_mul_sharedPdS_S_iii,"ax",@progbits
	.align	128
        .global         _Z17matrix_mul_sharedPdS_S_iii
        .type           _Z17matrix_mul_sharedPdS_S_iii,@function
        .size           _Z17matrix_mul_sharedPdS_S_iii,(.L_x_34 - _Z17matrix_mul_sharedPdS_S_iii)
        .other          _Z17matrix_mul_sharedPdS_S_iii,@"STO_CUDA_ENTRY STV_DEFAULT"
_Z17matrix_mul_sharedPdS_S_iii:
.text._Z17matrix_mul_sharedPdS_S_iii:
        /* <DEDUP_REMOVED lines=32> */
.L_x_26:
        /* <DEDUP_REMOVED lines=37> */
[----:B------:R-:W-:-:S04]  /*0450*/  IMAD.MOV.U32 R18, RZ, RZ, R4 ;  /* 0x000000ffff127224 */ /* 0x000fc800078e0004 */
[----:B------:R-:W-:Y:S01]  /*0460*/  LEA R15, R2, UR4, 0x8 ;  /* 0x00000004020f7c11 */ /* 0x000fe2000f8e40ff */
[----:B------:R-:W-:-:S04]  /*0470*/  VIADD R19, R13, 0x800 ;  /* 0x000008000d137836 */ /* 0x000fc80000000000 */
[----:B0-----:R-:W-:-:S07]  /*0480*/  VIADD R20, R15, 0x40 ;  /* 0x000000400f147836 */ /* 0x001fce0000000000 */
.L_x_23:
        /* <DEDUP_REMOVED lines=40> */
[----:B0-----:R-:W-:Y:S01]  /*0710*/  VIADD R19, R19, 0x1000 ;  /* 0x0000100013137836 */ /* 0x001fe20000000000 */
[----:B-1----:R-:W-:-:S04]  /*0720*/  IADD3 R20, PT, PT, R20, 0x80, RZ ;  /* 0x0000008014147810 */ /* 0x002fc80007ffe0ff */
[----:B--2---:R-:W-:-:S08]  /*0730*/  DFMA R22, R8, R22, R26 ;  /* 0x000000160816722b */ /* 0x004fd0000000001a */
[----:B------:R-:W-:Y:S01]  /*0740*/  DFMA R22, R24, R10, R22 ;  /* 0x0000000a1816722b */ /* 0x000fe20000000016 */
[----:B------:R-:W-:Y:S10]  /*0750*/  @P1 BRA `(.L_x_23) ;  /* 0xfffffffc004c1947 */ /* 0x000ff4000383ffff */
[----:B------:R-:W-:-:S07]  /*0760*/  IMAD.MOV.U32 R18, RZ, RZ, R6 ;  /* 0x000000ffff127224 */ /* 0x000fce00078e0006 */
.L_x_22:
[----:B------:R-:W-:-:S13]  /*0770*/  ISETP.NE.AND P1, PT, R12, RZ, PT ;  /* 0x000000ff0c00720c */ /* 0x000fda0003f25270 */
[----:B------:R-:W-:Y:S05]  /*0780*/  @!P1 BRA `(.L_x_21) ;  /* 0x0000000000ec9947 */ /* 0x000fea0003800000 */
[----:B------:R-:W-:Y:S01]  /*0790*/  VIADD R8, R12, 0xffffffff ;  /* 0xffffffff0c087836 */ /* 0x000fe20000000000 */
[----:B------:R-:W-:-:S04]  /*07a0*/  ISETP.NE.AND P2, PT, R7, RZ, PT ;  /* 0x000000ff0700720c */ /* 0x000fc80003f45270 */
[----:B------:R-:W-:-:S13]  /*07b0*/  ISETP.GE.U32.AND P1, PT, R8, 0x7, PT ;  /* 0x000000070800780c */ /* 0x000fda0003f26070 */
[----:B------:R-:W-:Y:S05]  /*07c0*/  @!P1 BRA `(.L_x_24) ;  /* 0x00000000005c9947 */ /* 0x000fea0003800000 */
[C---:B------:R-:W-:Y:S02]  /*07d0*/  IMAD R19, R18.reuse, 0x100, R13 ;  /* 0x0000010012137824 */ /* 0x040fe400078e020d */
[C---:B0-----:R-:W-:Y:S02]  /*07e0*/  IMAD R20, R18.reuse, 0x8, R15 ;  /* 0x0000000812147824 */ /* 0x041fe400078e020f */
[----:B------:R-:W-:Y:S01]  /*07f0*/  VIADD R18, R18, 0x8 ;  /* 0x0000000812127836 */ /* 0x000fe20000000000 */
        /* <DEDUP_REMOVED lines=20> */
.L_x_24:
[----:B------:R-:W-:Y:S05]  /*0940*/  @!P2 BRA `(.L_x_21) ;  /* 0x00000000007ca947 */ /* 0x000fea0003800000 */
[----:B------:R-:W-:Y:S02]  /*0950*/  IADD3 R8, PT, PT, R7, -0x1, RZ ;  /* 0xffffffff07087810 */ /* 0x000fe40007ffe0ff */
[----:B------:R-:W-:Y:S02]  /*0960*/  ISETP.NE.AND P2, PT, R3, RZ, PT ;  /* 0x000000ff0300720c */ /* 0x000fe40003f45270 */
        /* <DEDUP_REMOVED lines=15> */
.L_x_25:
[----:B------:R-:W-:Y:S05]  /*0a60*/  @!P2 BRA `(.L_x_21) ;  /* 0x000000000034a947 */ /* 0x000fea0003800000 */
[C---:B0-----:R-:W-:Y:S01]  /*0a70*/  IMAD R25, R18.reuse, 0x100, R13 ;  /* 0x0000010012197824 */ /* 0x041fe200078e020d */
[----:B------:R-:W-:Y:S01]  /*0a80*/  ISETP.NE.AND P1, PT, R3, 0x1, PT ;  /* 0x000000010300780c */ /* 0x000fe20003f25270 */
[----:B------:R-:W-:-:S03]  /*0a90*/  IMAD R24, R18, 0x8, R15 ;  /* 0x0000000812187824 */ /* 0x000fc600078e020f */
[----:B------:R-:W-:Y:S04]  /*0aa0*/  LDS.64 R18, [R25] ;  /* 0x0000000019127984 */ /* 0x000fe80000000a00 */
[----:B------:R-:W0:Y:S02]  /*0ab0*/  LDS.128 R8, [R24] ;  /* 0x0000000018087984 */ /* 0x000e240000000c00 */
[----:B0-----:R-:W-:-:S03]  /*0ac0*/  DFMA R22, R8, R18, R22 ;  /* 0x000000120816722b */ /* 0x001fc60000000016 */
[----:B------:R-:W-:Y:S08]  /*0ad0*/  @!P1 BRA `(.L_x_21) ;  /* 0x0000000000189947 */ /* 0x000ff00003800000 */
[----:B------:R-:W-:Y:S01]  /*0ae0*/  ISETP.NE.AND P1, PT, R3, 0x2, PT ;  /* 0x000000020300780c */ /* 0x000fe20003f25270 */
[----:B------:R-:W0:-:S12]  /*0af0*/  LDS.64 R20, [R25+0x100] ;  /* 0x0001000019147984 */ /* 0x000e180000000a00 */
[----:B------:R-:W-:Y:S04]  /*0b00*/  @P1 LDS.64 R18, [R24+0x10] ;  /* 0x0000100018121984 */ /* 0x000fe80000000a00 */
[----:B------:R-:W1:Y:S01]  /*0b10*/  @P1 LDS.64 R8, [R25+0x200] ;  /* 0x0002000019081984 */ /* 0x000e620000000a00 */
[----:B0-----:R-:W-:-:S08]  /*0b20*/  DFMA R22, R20, R10, R22 ;  /* 0x0000000a1416722b */ /* 0x001fd00000000016 */
[----:B-1----:R-:W-:-:S11]  /*0b30*/  @P1 DFMA R22, R18, R8, R22 ;  /* 0x000000081216122b */ /* 0x002fd60000000016 */
.L_x_21:
[----:B------:R-:W-:Y:S06]  /*0b40*/  BAR.SYNC.DEFER_BLOCKING 0x0 ;  /* 0x0000000000007b1d */ /* 0x000fec0000010000 */
[----:B------:R-:W-:Y:S05]  /*0b50*/  @P0 BRA `(.L_x_26) ;  /* 0xfffffff400a80947 */ /* 0x000fea000383ffff */
.L_x_20:
[----:B------:R-:W1:Y:S01]  /*0b60*/  LDCU UR4, c[0x0][0x3a0] ;  /* 0x00007400ff0477ac */ /* 0x000e620008000800 */
[----:B------:R-:W2:Y:S01]  /*0b70*/  LDCU UR5, c[0x0][0x398] ;  /* 0x00007300ff0577ac */ /* 0x000ea20008000800 */
[----:B-1----:R-:W-:-:S04]  /*0b80*/  ISETP.GE.AND P0, PT, R17, UR4, PT ;  /* 0x0000000411007c0c */ /* 0x002fc8000bf06270 */
[----:B--2---:R-:W-:-:S13]  /*0b90*/  ISETP.GE.OR P0, PT, R16, UR5, P0 ;  /* 0x0000000510007c0c */ /* 0x004fda0008706670 */
[----:B------:R-:W-:Y:S05]  /*0ba0*/  @P0 EXIT ;  /* 0x000000000000094d */ /* 0x000fea0003800000 */
[----:B------:R-:W1:Y:S01]  /*0bb0*/  LDC.64 R2, c[0x0][0x380] ;  /* 0x0000e000ff027b82 */ /* 0x000e620000000a00 */
[----:B------:R-:W-:-:S04]  /*0bc0*/  IMAD R17, R16, UR4, R17 ;  /* 0x0000000410117c24 */ /* 0x000fc8000f8e0211 */
[----:B-1----:R-:W-:-:S05]  /*0bd0*/  IMAD.WIDE R2, R17, 0x8, R2 ;  /* 0x0000000811027825 */ /* 0x002fca00078e0202 */
[----:B------:R-:W-:Y:S01]  /*0be0*/  STG.E.64 desc[UR8][R2.64], R22 ;  /* 0x0000001602007986 */ /* 0x000fe2000c101b08 */
[----:B------:R-:W-:Y:S05]  /*0bf0*/  EXIT ;  /* 0x000000000000794d */ /* 0x000fea0003800000 */
.L_x_27:
        /* <DEDUP_REMOVED lines=16> */
.L_x_34:


//--------------------- .nv.shared.reserved.0     --------------------------
	.section	.nv.shared.reserved.0,"aw",@nobits
	.weak		__nv_reservedSMEM_offset_0_alias
	.size		__nv_reservedSMEM_offset_0_alias, 0, 64
	.other		__nv_reservedSMEM_offset_0_alias,@"STO_CUDA_RESERVED_SHARED STV_DEFAULT"
__nv_reservedSMEM_offset_0_alias:
	.zero		0
	.zero		64


//--------------------- .nv.shared._Z24d_relu_matrix_mul_sharedPdS_S_S_iii --------------------------
	.section	.nv.shared._Z24d_relu_matrix_mul_sharedPdS_S_S_iii,"aw",@nobits
	.sectionflags	@""
	.align	8
.nv.shared._Z24d_relu_matrix_mul_sharedPdS_S_S_iii:
	.zero		17408


//--------------------- .nv.shared._Z22relu_matrix_mul_sharedPdS_S_iii --------------------------
	.section	.nv.shared._Z22relu_matrix_mul_sharedPdS_S_iii,"aw",@nobits
	.sectionflags	@""
	.align	8
.nv.shared._Z22relu_matrix_mul_sharedPdS_S_iii:
	.zero		17408


//--------------------- .nv.shared._Z17matrix_mul_sharedPdS_S_iii --------------------------
	.section	.nv.shared._Z17matrix_mul_sharedPdS_S_iii,"aw",@nobits
	.sectionflags	@""
	.align	8
.nv.shared._Z17matrix_mul_sharedPdS_S_iii:
	.zero		17408


//--------------------- .nv.constant0._Z6squarePdS_i --------------------------
	.section	.nv.constant0._Z6squarePdS_i,"a",@progbits
	.sectionflags	@""
	.align	4
.nv.constant0._Z6squarePdS_i:
	.zero		916


//--------------------- .nv.constant0._Z6updatePdS_di --------------------------
	.section	.nv.constant0._Z6updatePdS_di,"a",@progbits
	.sectionflags	@""
	.align	4
.nv.constant0._Z6updatePdS_di:
	.zero		924


//--------------------- .nv.constant0._Z10vector_subPdS_S_i --------------------------
	.section	.nv.constant0._Z10vector_subPdS_S_i,"a",@progbits
	.sectionflags	@""
	.align	4
.nv.constant0._Z10vector_subPdS_S_i:
	.zero		924


//--------------------- .nv.constant0._Z16matrix_transposePdS_ii --------------------------
	.section	.nv.constant0._Z16matrix_transposePdS_ii,"a",@progbits
	.sectionflags	@""
	.align	4
.nv.constant0._Z16matrix_transposePdS_ii:
	.zero		920


//--------------------- .nv.constant0._Z24d_relu_matrix_mul_sharedPdS_S_S_iii --------------------------
	.section	.nv.constant0._Z24d_relu_matrix_mul_sharedPdS_S_S_iii,"a",@progbits
	.sectionflags	@""
	.align	4
.nv.constant0._Z24d_relu_matrix_mul_sharedPdS_S_S_iii:
	.zero		940


//--------------------- .nv.constant0._Z22relu_matrix_mul_sharedPdS_S_iii --------------------------
	.section	.nv.constant0._Z22relu_matrix_mul_sharedPdS_S_iii,"a",@progbits
	.sectionflags	@""
	.align	4
.nv.constant0._Z22relu_matrix_mul_sharedPdS_S_iii:
	.zero		932


//--------------------- .nv.constant0._Z17matrix_mul_sharedPdS_S_iii --------------------------
	.section	.nv.constant0._Z17matrix_mul_sharedPdS_S_iii,"a",@progbits
	.sectionflags	@""
	.align	4
.nv.constant0._Z17matrix_mul_sharedPdS_S_iii:
	.zero		932


//--------------------- SYMBOLS --------------------------

	.type		.nv.reservedSmem.offset0,@object
	.size		.nv.reservedSmem.offset0,0x4
	.type		.nv.reservedSmem.cap,@object
	.size		.nv.reservedSmem.cap,0x4
